//
// Generated by NVIDIA NVVM Compiler
//
// Compiler Build ID: CL-36424714
// Cuda compilation tools, release 13.0, V13.0.88
// Based on NVVM 20.0.0
//

.version 9.0
.target sm_100
.address_size 64

	// .globl	_Z15evaluate_kernelPPKdPdPS2_i
.func  (.param .align 16 .b8 func_retval0[16]) __internal_trig_reduction_slowpathd
(
	.param .b64 __internal_trig_reduction_slowpathd_param_0
)
;
.const .align 4 .b8 nnz_in[4] = {19};
.const .align 4 .b8 nnz_out[4] = {3};
.const .align 4 .u32 n_w = 31;
.global .align 8 .b8 __cudart_i2opi_d[144] = {8, 93, 141, 31, 177, 95, 251, 107, 234, 146, 82, 138, 247, 57, 7, 61, 123, 241, 229, 235, 199, 186, 39, 117, 45, 234, 95, 158, 102, 63, 70, 79, 183, 9, 203, 39, 207, 126, 54, 109, 31, 109, 10, 90, 139, 17, 47, 239, 15, 152, 5, 222, 255, 151, 248, 31, 59, 40, 249, 189, 139, 95, 132, 156, 244, 57, 83, 131, 57, 214, 145, 57, 65, 126, 95, 180, 38, 112, 156, 233, 132, 68, 187, 46, 245, 53, 130, 232, 62, 167, 41, 177, 28, 235, 29, 254, 28, 146, 209, 9, 234, 46, 73, 6, 224, 210, 77, 66, 58, 110, 36, 183, 97, 197, 187, 222, 171, 99, 81, 254, 65, 144, 67, 60, 153, 149, 98, 219, 192, 221, 52, 245, 209, 87, 39, 252, 41, 21, 68, 78, 110, 131, 249, 162};
.global .align 16 .b8 __cudart_sin_cos_coeffs[128] = {70, 210, 176, 44, 241, 229, 90, 190, 146, 227, 172, 105, 227, 29, 199, 62, 161, 98, 219, 25, 160, 1, 42, 191, 24, 8, 17, 17, 17, 17, 129, 63, 84, 85, 85, 85, 85, 85, 197, 191, 0, 0, 0, 0, 0, 0, 0, 0, 0, 0, 0, 0, 0, 0, 0, 0, 100, 129, 253, 32, 131, 255, 168, 189, 40, 133, 239, 193, 167, 238, 33, 62, 217, 230, 6, 142, 79, 126, 146, 190, 233, 188, 221, 25, 160, 1, 250, 62, 71, 93, 193, 22, 108, 193, 86, 191, 81, 85, 85, 85, 85, 85, 165, 63, 0, 0, 0, 0, 0, 0, 224, 191, 0, 0, 0, 0, 0, 0, 240, 63};

.visible .entry _Z15evaluate_kernelPPKdPdPS2_i(
	.param .u64 .ptr .align 1 _Z15evaluate_kernelPPKdPdPS2_i_param_0,
	.param .u64 .ptr .align 1 _Z15evaluate_kernelPPKdPdPS2_i_param_1,
	.param .u64 .ptr .align 1 _Z15evaluate_kernelPPKdPdPS2_i_param_2,
	.param .u32 _Z15evaluate_kernelPPKdPdPS2_i_param_3
)
{
	.reg .pred 	%p<26>;
	.reg .b32 	%r<81>;
	.reg .b64 	%rd<78>;
	.reg .b64 	%fd<361>;

	ld.param.u64 	%rd4, [_Z15evaluate_kernelPPKdPdPS2_i_param_1];
	ld.param.u32 	%r27, [_Z15evaluate_kernelPPKdPdPS2_i_param_3];
	mov.u32 	%r28, %ctaid.x;
	mov.u32 	%r29, %ntid.x;
	mov.u32 	%r30, %tid.x;
	mad.lo.s32 	%r1, %r28, %r29, %r30;
	setp.ge.s32 	%p1, %r1, %r27;
	@%p1 bra 	$L__BB0_29;
	ld.param.u64 	%rd75, [_Z15evaluate_kernelPPKdPdPS2_i_param_0];
	ld.const.u32 	%r31, [n_w];
	cvta.to.global.u64 	%rd6, %rd4;
	cvta.to.global.u64 	%rd1, %rd75;
	ld.global.u64 	%rd7, [%rd1];
	ld.const.u32 	%r32, [nnz_in];
	mul.lo.s32 	%r2, %r32, %r1;
	mul.wide.s32 	%rd8, %r2, 8;
	add.s64 	%rd9, %rd7, %rd8;
	ld.f64 	%fd54, [%rd9];
	mul.lo.s32 	%r33, %r31, %r1;
	mul.wide.s32 	%rd10, %r33, 8;
	add.s64 	%rd2, %rd6, %rd10;
	st.global.f64 	[%rd2], %fd54;
	mov.b64 	%rd11, -4624710428549743378;
	st.global.u64 	[%rd2+8], %rd11;
	mov.b64 	%rd12, 4607182418800017408;
	st.global.u64 	[%rd2+16], %rd12;
	ld.global.u64 	%rd13, [%rd1];
	add.s64 	%rd14, %rd13, %rd8;
	ld.f64 	%fd55, [%rd14+32];
	st.global.f64 	[%rd2+24], %fd55;
	add.f64 	%fd1, %fd55, %fd55;
	st.global.f64 	[%rd2+32], %fd1;
	mul.f64 	%fd56, %fd55, %fd1;
	st.global.f64 	[%rd2+40], %fd56;
	ld.global.u64 	%rd15, [%rd1];
	add.s64 	%rd16, %rd15, %rd8;
	ld.f64 	%fd57, [%rd16+40];
	add.f64 	%fd2, %fd57, %fd57;
	st.global.f64 	[%rd2+56], %fd2;
	mul.f64 	%fd58, %fd57, %fd2;
	st.global.f64 	[%rd2+48], %fd58;
	add.f64 	%fd59, %fd58, %fd56;
	mov.f64 	%fd60, 0d3FF0000000000000;
	sub.f64 	%fd3, %fd60, %fd59;
	st.global.f64 	[%rd2+64], %fd3;
	mul.f64 	%fd61, %fd3, 0dBFD1BA5E353F7CEE;
	st.global.f64 	[%rd2+72], %fd61;
	mov.b64 	%rd17, 4593023101571564569;
	st.global.u64 	[%rd2+80], %rd17;
	ld.global.u64 	%rd18, [%rd1];
	add.s64 	%rd19, %rd18, %rd8;
	ld.f64 	%fd4, [%rd19+24];
	st.global.f64 	[%rd2+88], %fd4;
	mul.f64 	%fd62, %fd4, %fd1;
	st.global.f64 	[%rd2+96], %fd62;
	ld.global.u64 	%rd20, [%rd1];
	add.s64 	%rd21, %rd20, %rd8;
	ld.f64 	%fd5, [%rd21+48];
	st.global.f64 	[%rd2+104], %fd5;
	mul.f64 	%fd63, %fd5, %fd2;
	st.global.f64 	[%rd2+112], %fd63;
	sub.f64 	%fd6, %fd62, %fd63;
	st.global.f64 	[%rd2+120], %fd6;
	fma.rn.f64 	%fd64, %fd6, 0d3FBDB22D0E560419, %fd61;
	add.f64 	%fd7, %fd64, %fd54;
	st.global.f64 	[%rd2], %fd7;
	mov.b64 	%rd22, -4634131958970202456;
	st.global.u64 	[%rd2+72], %rd22;
	mul.f64 	%fd8, %fd3, 0dBFB04189374BC6A8;
	st.global.f64 	[%rd2+128], %fd8;
	mov.b64 	%rd23, 4586069543746904523;
	st.global.u64 	[%rd2+136], %rd23;
	ld.global.u64 	%rd24, [%rd1];
	add.s64 	%rd25, %rd24, %rd8;
	ld.f64 	%fd9, [%rd25+80];
	abs.f64 	%fd10, %fd9;
	setp.neu.f64 	%p2, %fd10, 0d7FF0000000000000;
	@%p2 bra 	$L__BB0_3;
	mov.f64 	%fd70, 0d0000000000000000;
	mul.rn.f64 	%fd353, %fd9, %fd70;
	mov.b32 	%r73, 1;
	bra.uni 	$L__BB0_6;
$L__BB0_3:
	mul.f64 	%fd65, %fd9, 0d3FE45F306DC9C883;
	cvt.rni.s32.f64 	%r72, %fd65;
	cvt.rn.f64.s32 	%fd66, %r72;
	fma.rn.f64 	%fd67, %fd66, 0dBFF921FB54442D18, %fd9;
	fma.rn.f64 	%fd68, %fd66, 0dBC91A62633145C00, %fd67;
	fma.rn.f64 	%fd353, %fd66, 0dB97B839A252049C0, %fd68;
	setp.ltu.f64 	%p3, %fd10, 0d41E0000000000000;
	@%p3 bra 	$L__BB0_5;
	{ // callseq 0, 0
	.param .b64 param0;
	st.param.f64 	[param0], %fd9;
	.param .align 16 .b8 retval0[16];
	call.uni (retval0), 
	__internal_trig_reduction_slowpathd, 
	(
	param0
	);
	ld.param.f64 	%fd353, [retval0];
	ld.param.b32 	%r72, [retval0+8];
	} // callseq 0
$L__BB0_5:
	add.s32 	%r73, %r72, 1;
$L__BB0_6:
	shl.b32 	%r36, %r73, 6;
	cvt.u64.u32 	%rd26, %r36;
	and.b64  	%rd27, %rd26, 64;
	mov.u64 	%rd28, __cudart_sin_cos_coeffs;
	add.s64 	%rd29, %rd28, %rd27;
	mul.rn.f64 	%fd71, %fd353, %fd353;
	and.b32  	%r37, %r73, 1;
	setp.eq.b32 	%p5, %r37, 1;
	selp.f64 	%fd72, 0dBDA8FF8320FD8164, 0d3DE5DB65F9785EBA, %p5;
	ld.global.nc.v2.f64 	{%fd73, %fd74}, [%rd29];
	fma.rn.f64 	%fd75, %fd72, %fd71, %fd73;
	fma.rn.f64 	%fd76, %fd75, %fd71, %fd74;
	ld.global.nc.v2.f64 	{%fd77, %fd78}, [%rd29+16];
	fma.rn.f64 	%fd79, %fd76, %fd71, %fd77;
	fma.rn.f64 	%fd80, %fd79, %fd71, %fd78;
	ld.global.nc.v2.f64 	{%fd81, %fd82}, [%rd29+32];
	fma.rn.f64 	%fd83, %fd80, %fd71, %fd81;
	fma.rn.f64 	%fd84, %fd83, %fd71, %fd82;
	fma.rn.f64 	%fd85, %fd84, %fd353, %fd353;
	fma.rn.f64 	%fd86, %fd84, %fd71, 0d3FF0000000000000;
	selp.f64 	%fd87, %fd86, %fd85, %p5;
	and.b32  	%r38, %r73, 2;
	setp.eq.s32 	%p6, %r38, 0;
	mov.f64 	%fd88, 0d0000000000000000;
	sub.f64 	%fd89, %fd88, %fd87;
	selp.f64 	%fd16, %fd87, %fd89, %p6;
	st.global.f64 	[%rd2+152], %fd16;
	mul.f64 	%fd90, %fd2, %fd4;
	st.global.f64 	[%rd2+168], %fd90;
	mul.f64 	%fd91, %fd1, %fd5;
	st.global.f64 	[%rd2+32], %fd91;
	add.f64 	%fd17, %fd90, %fd91;
	st.global.f64 	[%rd2+176], %fd17;
	@%p2 bra 	$L__BB0_8;
	mov.f64 	%fd97, 0d0000000000000000;
	mul.rn.f64 	%fd354, %fd9, %fd97;
	mov.b32 	%r74, 0;
	bra.uni 	$L__BB0_10;
$L__BB0_8:
	mul.f64 	%fd92, %fd9, 0d3FE45F306DC9C883;
	cvt.rni.s32.f64 	%r74, %fd92;
	cvt.rn.f64.s32 	%fd93, %r74;
	fma.rn.f64 	%fd94, %fd93, 0dBFF921FB54442D18, %fd9;
	fma.rn.f64 	%fd95, %fd93, 0dBC91A62633145C00, %fd94;
	fma.rn.f64 	%fd354, %fd93, 0dB97B839A252049C0, %fd95;
	setp.ltu.f64 	%p7, %fd10, 0d41E0000000000000;
	@%p7 bra 	$L__BB0_10;
	{ // callseq 1, 0
	.param .b64 param0;
	st.param.f64 	[param0], %fd9;
	.param .align 16 .b8 retval0[16];
	call.uni (retval0), 
	__internal_trig_reduction_slowpathd, 
	(
	param0
	);
	ld.param.f64 	%fd354, [retval0];
	ld.param.b32 	%r74, [retval0+8];
	} // callseq 1
$L__BB0_10:
	shl.b32 	%r41, %r74, 6;
	cvt.u64.u32 	%rd30, %r41;
	and.b64  	%rd31, %rd30, 64;
	mov.u64 	%rd32, __cudart_sin_cos_coeffs;
	add.s64 	%rd33, %rd32, %rd31;
	mul.rn.f64 	%fd98, %fd354, %fd354;
	and.b32  	%r42, %r74, 1;
	setp.eq.b32 	%p8, %r42, 1;
	selp.f64 	%fd99, 0dBDA8FF8320FD8164, 0d3DE5DB65F9785EBA, %p8;
	ld.global.nc.v2.f64 	{%fd100, %fd101}, [%rd33];
	fma.rn.f64 	%fd102, %fd99, %fd98, %fd100;
	fma.rn.f64 	%fd103, %fd102, %fd98, %fd101;
	ld.global.nc.v2.f64 	{%fd104, %fd105}, [%rd33+16];
	fma.rn.f64 	%fd106, %fd103, %fd98, %fd104;
	fma.rn.f64 	%fd107, %fd106, %fd98, %fd105;
	ld.global.nc.v2.f64 	{%fd108, %fd109}, [%rd33+32];
	fma.rn.f64 	%fd110, %fd107, %fd98, %fd108;
	fma.rn.f64 	%fd111, %fd110, %fd98, %fd109;
	fma.rn.f64 	%fd112, %fd111, %fd354, %fd354;
	fma.rn.f64 	%fd113, %fd111, %fd98, 0d3FF0000000000000;
	selp.f64 	%fd114, %fd113, %fd112, %p8;
	and.b32  	%r43, %r74, 2;
	setp.eq.s32 	%p9, %r43, 0;
	mov.f64 	%fd115, 0d0000000000000000;
	sub.f64 	%fd116, %fd115, %fd114;
	selp.f64 	%fd22, %fd114, %fd116, %p9;
	st.global.f64 	[%rd2+144], %fd22;
	mul.f64 	%fd117, %fd17, %fd22;
	fma.rn.f64 	%fd23, %fd6, %fd16, %fd117;
	st.global.f64 	[%rd2+160], %fd23;
	fma.rn.f64 	%fd118, %fd23, 0d3FA4FDF3B645A1CB, %fd8;
	add.f64 	%fd24, %fd7, %fd118;
	st.global.f64 	[%rd2], %fd24;
	mov.b64 	%rd34, 4592518698413299073;
	st.global.u64 	[%rd2+128], %rd34;
	mul.f64 	%fd25, %fd23, 0d3FBBE76C8B439581;
	st.global.f64 	[%rd2+184], %fd25;
	mov.b64 	%rd35, -4625196817309499392;
	st.global.u64 	[%rd2+192], %rd35;
	ld.global.u64 	%rd36, [%rd1];
	mul.wide.s32 	%rd37, %r2, 8;
	add.s64 	%rd38, %rd36, %rd37;
	ld.f64 	%fd26, [%rd38+88];
	abs.f64 	%fd27, %fd26;
	setp.neu.f64 	%p10, %fd27, 0d7FF0000000000000;
	@%p10 bra 	$L__BB0_12;
	mov.f64 	%fd124, 0d0000000000000000;
	mul.rn.f64 	%fd355, %fd26, %fd124;
	mov.b32 	%r75, 0;
	bra.uni 	$L__BB0_14;
$L__BB0_12:
	mul.f64 	%fd119, %fd26, 0d3FE45F306DC9C883;
	cvt.rni.s32.f64 	%r75, %fd119;
	cvt.rn.f64.s32 	%fd120, %r75;
	fma.rn.f64 	%fd121, %fd120, 0dBFF921FB54442D18, %fd26;
	fma.rn.f64 	%fd122, %fd120, 0dBC91A62633145C00, %fd121;
	fma.rn.f64 	%fd355, %fd120, 0dB97B839A252049C0, %fd122;
	setp.ltu.f64 	%p11, %fd27, 0d41E0000000000000;
	@%p11 bra 	$L__BB0_14;
	{ // callseq 2, 0
	.param .b64 param0;
	st.param.f64 	[param0], %fd26;
	.param .align 16 .b8 retval0[16];
	call.uni (retval0), 
	__internal_trig_reduction_slowpathd, 
	(
	param0
	);
	ld.param.f64 	%fd355, [retval0];
	ld.param.b32 	%r75, [retval0+8];
	} // callseq 2
$L__BB0_14:
	shl.b32 	%r46, %r75, 6;
	cvt.u64.u32 	%rd39, %r46;
	and.b64  	%rd40, %rd39, 64;
	mov.u64 	%rd41, __cudart_sin_cos_coeffs;
	add.s64 	%rd42, %rd41, %rd40;
	mul.rn.f64 	%fd125, %fd355, %fd355;
	and.b32  	%r47, %r75, 1;
	setp.eq.b32 	%p13, %r47, 1;
	selp.f64 	%fd126, 0dBDA8FF8320FD8164, 0d3DE5DB65F9785EBA, %p13;
	ld.global.nc.v2.f64 	{%fd127, %fd128}, [%rd42];
	fma.rn.f64 	%fd129, %fd126, %fd125, %fd127;
	fma.rn.f64 	%fd130, %fd129, %fd125, %fd128;
	ld.global.nc.v2.f64 	{%fd131, %fd132}, [%rd42+16];
	fma.rn.f64 	%fd133, %fd130, %fd125, %fd131;
	fma.rn.f64 	%fd134, %fd133, %fd125, %fd132;
	ld.global.nc.v2.f64 	{%fd135, %fd136}, [%rd42+32];
	fma.rn.f64 	%fd137, %fd134, %fd125, %fd135;
	fma.rn.f64 	%fd138, %fd137, %fd125, %fd136;
	fma.rn.f64 	%fd139, %fd138, %fd355, %fd355;
	fma.rn.f64 	%fd140, %fd138, %fd125, 0d3FF0000000000000;
	selp.f64 	%fd141, %fd140, %fd139, %p13;
	and.b32  	%r48, %r75, 2;
	setp.eq.s32 	%p14, %r48, 0;
	mov.f64 	%fd142, 0d0000000000000000;
	sub.f64 	%fd143, %fd142, %fd141;
	selp.f64 	%fd32, %fd141, %fd143, %p14;
	st.global.f64 	[%rd2+208], %fd32;
	mul.f64 	%fd144, %fd17, %fd16;
	mul.f64 	%fd145, %fd6, %fd22;
	sub.f64 	%fd33, %fd144, %fd145;
	@%p10 bra 	$L__BB0_16;
	mov.f64 	%fd151, 0d0000000000000000;
	mul.rn.f64 	%fd357, %fd26, %fd151;
	mov.b32 	%r77, 1;
	bra.uni 	$L__BB0_19;
$L__BB0_16:
	mul.f64 	%fd146, %fd26, 0d3FE45F306DC9C883;
	cvt.rni.s32.f64 	%r76, %fd146;
	cvt.rn.f64.s32 	%fd147, %r76;
	fma.rn.f64 	%fd148, %fd147, 0dBFF921FB54442D18, %fd26;
	fma.rn.f64 	%fd149, %fd147, 0dBC91A62633145C00, %fd148;
	fma.rn.f64 	%fd357, %fd147, 0dB97B839A252049C0, %fd149;
	setp.ltu.f64 	%p15, %fd27, 0d41E0000000000000;
	@%p15 bra 	$L__BB0_18;
	{ // callseq 3, 0
	.param .b64 param0;
	st.param.f64 	[param0], %fd26;
	.param .align 16 .b8 retval0[16];
	call.uni (retval0), 
	__internal_trig_reduction_slowpathd, 
	(
	param0
	);
	ld.param.f64 	%fd357, [retval0];
	ld.param.b32 	%r76, [retval0+8];
	} // callseq 3
$L__BB0_18:
	add.s32 	%r77, %r76, 1;
$L__BB0_19:
	shl.b32 	%r51, %r77, 6;
	cvt.u64.u32 	%rd43, %r51;
	and.b64  	%rd44, %rd43, 64;
	mov.u64 	%rd45, __cudart_sin_cos_coeffs;
	add.s64 	%rd46, %rd45, %rd44;
	mul.rn.f64 	%fd152, %fd357, %fd357;
	and.b32  	%r52, %r77, 1;
	setp.eq.b32 	%p16, %r52, 1;
	selp.f64 	%fd153, 0dBDA8FF8320FD8164, 0d3DE5DB65F9785EBA, %p16;
	ld.global.nc.v2.f64 	{%fd154, %fd155}, [%rd46];
	fma.rn.f64 	%fd156, %fd153, %fd152, %fd154;
	fma.rn.f64 	%fd157, %fd156, %fd152, %fd155;
	ld.global.nc.v2.f64 	{%fd158, %fd159}, [%rd46+16];
	fma.rn.f64 	%fd160, %fd157, %fd152, %fd158;
	fma.rn.f64 	%fd161, %fd160, %fd152, %fd159;
	ld.global.nc.v2.f64 	{%fd162, %fd163}, [%rd46+32];
	fma.rn.f64 	%fd164, %fd161, %fd152, %fd162;
	fma.rn.f64 	%fd165, %fd164, %fd152, %fd163;
	fma.rn.f64 	%fd166, %fd165, %fd357, %fd357;
	fma.rn.f64 	%fd167, %fd165, %fd152, 0d3FF0000000000000;
	selp.f64 	%fd168, %fd167, %fd166, %p16;
	and.b32  	%r53, %r77, 2;
	setp.eq.s32 	%p17, %r53, 0;
	mov.f64 	%fd169, 0d0000000000000000;
	sub.f64 	%fd170, %fd169, %fd168;
	selp.f64 	%fd171, %fd168, %fd170, %p17;
	st.global.f64 	[%rd2+200], %fd171;
	mul.f64 	%fd172, %fd33, %fd171;
	fma.rn.f64 	%fd39, %fd3, %fd32, %fd172;
	st.global.f64 	[%rd2+216], %fd39;
	mul.f64 	%fd173, %fd39, 0dBFD0000000000000;
	st.global.f64 	[%rd2+120], %fd173;
	add.f64 	%fd174, %fd25, %fd173;
	add.f64 	%fd40, %fd24, %fd174;
	st.global.f64 	[%rd2], %fd40;
	mov.b64 	%rd47, -4631501856787818086;
	st.global.u64 	[%rd2+184], %rd47;
	mul.f64 	%fd175, %fd3, %fd171;
	mul.f64 	%fd176, %fd33, %fd32;
	st.global.f64 	[%rd2+176], %fd176;
	sub.f64 	%fd41, %fd175, %fd176;
	st.global.f64 	[%rd2+64], %fd41;
	ld.global.u64 	%rd48, [%rd1];
	mul.wide.s32 	%rd49, %r2, 8;
	add.s64 	%rd50, %rd48, %rd49;
	ld.f64 	%fd42, [%rd50+96];
	abs.f64 	%fd43, %fd42;
	setp.neu.f64 	%p18, %fd43, 0d7FF0000000000000;
	@%p18 bra 	$L__BB0_21;
	mov.f64 	%fd182, 0d0000000000000000;
	mul.rn.f64 	%fd359, %fd42, %fd182;
	mov.b32 	%r79, 1;
	bra.uni 	$L__BB0_24;
$L__BB0_21:
	mul.f64 	%fd177, %fd42, 0d3FE45F306DC9C883;
	cvt.rni.s32.f64 	%r78, %fd177;
	cvt.rn.f64.s32 	%fd178, %r78;
	fma.rn.f64 	%fd179, %fd178, 0dBFF921FB54442D18, %fd42;
	fma.rn.f64 	%fd180, %fd178, 0dBC91A62633145C00, %fd179;
	fma.rn.f64 	%fd359, %fd178, 0dB97B839A252049C0, %fd180;
	setp.ltu.f64 	%p19, %fd43, 0d41E0000000000000;
	@%p19 bra 	$L__BB0_23;
	{ // callseq 4, 0
	.param .b64 param0;
	st.param.f64 	[param0], %fd42;
	.param .align 16 .b8 retval0[16];
	call.uni (retval0), 
	__internal_trig_reduction_slowpathd, 
	(
	param0
	);
	ld.param.f64 	%fd359, [retval0];
	ld.param.b32 	%r78, [retval0+8];
	} // callseq 4
$L__BB0_23:
	add.s32 	%r79, %r78, 1;
$L__BB0_24:
	setp.neu.f64 	%p20, %fd43, 0d7FF0000000000000;
	shl.b32 	%r56, %r79, 6;
	cvt.u64.u32 	%rd51, %r56;
	and.b64  	%rd52, %rd51, 64;
	add.s64 	%rd54, %rd45, %rd52;
	mul.rn.f64 	%fd183, %fd359, %fd359;
	and.b32  	%r57, %r79, 1;
	setp.eq.b32 	%p21, %r57, 1;
	selp.f64 	%fd184, 0dBDA8FF8320FD8164, 0d3DE5DB65F9785EBA, %p21;
	ld.global.nc.v2.f64 	{%fd185, %fd186}, [%rd54];
	fma.rn.f64 	%fd187, %fd184, %fd183, %fd185;
	fma.rn.f64 	%fd188, %fd187, %fd183, %fd186;
	ld.global.nc.v2.f64 	{%fd189, %fd190}, [%rd54+16];
	fma.rn.f64 	%fd191, %fd188, %fd183, %fd189;
	fma.rn.f64 	%fd192, %fd191, %fd183, %fd190;
	ld.global.nc.v2.f64 	{%fd193, %fd194}, [%rd54+32];
	fma.rn.f64 	%fd195, %fd192, %fd183, %fd193;
	fma.rn.f64 	%fd196, %fd195, %fd183, %fd194;
	fma.rn.f64 	%fd197, %fd196, %fd359, %fd359;
	fma.rn.f64 	%fd198, %fd196, %fd183, 0d3FF0000000000000;
	selp.f64 	%fd199, %fd198, %fd197, %p21;
	and.b32  	%r58, %r79, 2;
	setp.eq.s32 	%p22, %r58, 0;
	mov.f64 	%fd200, 0d0000000000000000;
	sub.f64 	%fd201, %fd200, %fd199;
	selp.f64 	%fd49, %fd199, %fd201, %p22;
	st.global.f64 	[%rd2+120], %fd49;
	@%p20 bra 	$L__BB0_26;
	mov.f64 	%fd207, 0d0000000000000000;
	mul.rn.f64 	%fd360, %fd42, %fd207;
	mov.b32 	%r80, 0;
	bra.uni 	$L__BB0_28;
$L__BB0_26:
	mul.f64 	%fd202, %fd42, 0d3FE45F306DC9C883;
	cvt.rni.s32.f64 	%r80, %fd202;
	cvt.rn.f64.s32 	%fd203, %r80;
	fma.rn.f64 	%fd204, %fd203, 0dBFF921FB54442D18, %fd42;
	fma.rn.f64 	%fd205, %fd203, 0dBC91A62633145C00, %fd204;
	fma.rn.f64 	%fd360, %fd203, 0dB97B839A252049C0, %fd205;
	setp.ltu.f64 	%p23, %fd43, 0d41E0000000000000;
	@%p23 bra 	$L__BB0_28;
	{ // callseq 5, 0
	.param .b64 param0;
	st.param.f64 	[param0], %fd42;
	.param .align 16 .b8 retval0[16];
	call.uni (retval0), 
	__internal_trig_reduction_slowpathd, 
	(
	param0
	);
	ld.param.f64 	%fd360, [retval0];
	ld.param.b32 	%r80, [retval0+8];
	} // callseq 5
$L__BB0_28:
	ld.param.u64 	%rd77, [_Z15evaluate_kernelPPKdPdPS2_i_param_2];
	ld.param.u64 	%rd76, [_Z15evaluate_kernelPPKdPdPS2_i_param_0];
	cvta.to.global.u64 	%rd55, %rd77;
	ld.const.u32 	%r61, [nnz_in];
	mov.u32 	%r62, %ctaid.x;
	mov.u32 	%r63, %ntid.x;
	mov.u32 	%r64, %tid.x;
	mad.lo.s32 	%r65, %r62, %r63, %r64;
	mul.lo.s32 	%r66, %r61, %r65;
	shl.b32 	%r67, %r80, 6;
	cvt.u64.u32 	%rd56, %r67;
	and.b64  	%rd57, %rd56, 64;
	mov.u64 	%rd58, __cudart_sin_cos_coeffs;
	add.s64 	%rd59, %rd58, %rd57;
	mul.rn.f64 	%fd208, %fd360, %fd360;
	and.b32  	%r68, %r80, 1;
	setp.eq.b32 	%p24, %r68, 1;
	selp.f64 	%fd209, 0dBDA8FF8320FD8164, 0d3DE5DB65F9785EBA, %p24;
	ld.global.nc.v2.f64 	{%fd210, %fd211}, [%rd59];
	fma.rn.f64 	%fd212, %fd209, %fd208, %fd210;
	fma.rn.f64 	%fd213, %fd212, %fd208, %fd211;
	ld.global.nc.v2.f64 	{%fd214, %fd215}, [%rd59+16];
	fma.rn.f64 	%fd216, %fd213, %fd208, %fd214;
	fma.rn.f64 	%fd217, %fd216, %fd208, %fd215;
	ld.global.nc.v2.f64 	{%fd218, %fd219}, [%rd59+32];
	fma.rn.f64 	%fd220, %fd217, %fd208, %fd218;
	fma.rn.f64 	%fd221, %fd220, %fd208, %fd219;
	fma.rn.f64 	%fd222, %fd221, %fd360, %fd360;
	fma.rn.f64 	%fd223, %fd221, %fd208, 0d3FF0000000000000;
	selp.f64 	%fd224, %fd223, %fd222, %p24;
	and.b32  	%r69, %r80, 2;
	setp.eq.s32 	%p25, %r69, 0;
	mov.f64 	%fd225, 0d0000000000000000;
	sub.f64 	%fd226, %fd225, %fd224;
	selp.f64 	%fd227, %fd224, %fd226, %p25;
	st.global.f64 	[%rd2+176], %fd227;
	mul.f64 	%fd228, %fd39, %fd227;
	mul.f64 	%fd229, %fd41, %fd49;
	sub.f64 	%fd230, %fd229, %fd228;
	mov.b64 	%rd60, -4641950207923317637;
	st.global.u64 	[%rd2+232], %rd60;
	mov.b64 	%rd61, -4623913291415698801;
	st.global.u64 	[%rd2+240], %rd61;
	mul.f64 	%fd231, %fd39, %fd49;
	st.global.f64 	[%rd2+216], %fd231;
	fma.rn.f64 	%fd232, %fd41, %fd227, %fd231;
	mul.f64 	%fd233, %fd232, 0dBFD48F5C28F5C28F;
	st.global.f64 	[%rd2+64], %fd233;
	fma.rn.f64 	%fd234, %fd23, 0dBF947AE147AE147B, %fd233;
	st.global.f64 	[%rd2+160], %fd234;
	fma.rn.f64 	%fd235, %fd230, 0dBFB999999999999A, %fd234;
	st.global.f64 	[%rd2+224], %fd235;
	add.f64 	%fd236, %fd235, %fd40;
	st.global.f64 	[%rd2], %fd236;
	ld.global.u64 	%rd62, [%rd55];
	ld.const.u32 	%r70, [nnz_out];
	mul.lo.s32 	%r71, %r70, %r65;
	mul.wide.s32 	%rd63, %r71, 8;
	add.s64 	%rd64, %rd62, %rd63;
	st.f64 	[%rd64], %fd236;
	cvta.to.global.u64 	%rd65, %rd76;
	ld.global.u64 	%rd66, [%rd65];
	mul.wide.s32 	%rd67, %r66, 8;
	add.s64 	%rd68, %rd66, %rd67;
	ld.f64 	%fd237, [%rd68+8];
	ld.global.f64 	%fd238, [%rd2+96];
	ld.global.f64 	%fd239, [%rd2+112];
	add.f64 	%fd240, %fd238, %fd239;
	ld.global.f64 	%fd241, [%rd2+8];
	mul.f64 	%fd242, %fd240, %fd241;
	ld.global.f64 	%fd243, [%rd2+88];
	add.f64 	%fd244, %fd243, %fd243;
	mul.f64 	%fd245, %fd243, %fd244;
	st.global.f64 	[%rd2+88], %fd245;
	ld.global.f64 	%fd246, [%rd2+48];
	add.f64 	%fd247, %fd245, %fd246;
	ld.global.f64 	%fd248, [%rd2+16];
	sub.f64 	%fd249, %fd248, %fd247;
	ld.global.f64 	%fd250, [%rd2+80];
	fma.rn.f64 	%fd251, %fd249, %fd250, %fd242;
	add.f64 	%fd252, %fd251, %fd237;
	ld.global.f64 	%fd253, [%rd2+72];
	mul.f64 	%fd254, %fd253, %fd240;
	ld.global.f64 	%fd255, [%rd2+152];
	mul.f64 	%fd256, %fd249, %fd255;
	ld.global.f64 	%fd257, [%rd2+56];
	ld.global.f64 	%fd258, [%rd2+24];
	mul.f64 	%fd259, %fd257, %fd258;
	st.global.f64 	[%rd2+56], %fd259;
	ld.global.f64 	%fd260, [%rd2+104];
	mul.f64 	%fd261, %fd244, %fd260;
	st.global.f64 	[%rd2+224], %fd261;
	sub.f64 	%fd262, %fd259, %fd261;
	ld.global.f64 	%fd263, [%rd2+144];
	fma.rn.f64 	%fd264, %fd262, %fd263, %fd256;
	ld.global.f64 	%fd265, [%rd2+136];
	fma.rn.f64 	%fd266, %fd264, %fd265, %fd254;
	add.f64 	%fd267, %fd266, %fd252;
	ld.global.f64 	%fd268, [%rd2+128];
	ld.global.f64 	%fd269, [%rd2+208];
	mul.f64 	%fd270, %fd240, %fd269;
	mul.f64 	%fd271, %fd262, %fd255;
	mul.f64 	%fd272, %fd249, %fd263;
	sub.f64 	%fd273, %fd271, %fd272;
	ld.global.f64 	%fd274, [%rd2+200];
	fma.rn.f64 	%fd275, %fd273, %fd274, %fd270;
	ld.global.f64 	%fd276, [%rd2+192];
	mul.f64 	%fd277, %fd275, %fd276;
	st.global.f64 	[%rd2+48], %fd277;
	fma.rn.f64 	%fd278, %fd268, %fd264, %fd277;
	add.f64 	%fd279, %fd278, %fd267;
	mul.f64 	%fd280, %fd240, %fd274;
	mul.f64 	%fd281, %fd273, %fd269;
	sub.f64 	%fd282, %fd280, %fd281;
	ld.global.f64 	%fd283, [%rd2+120];
	mul.f64 	%fd284, %fd282, %fd283;
	ld.global.f64 	%fd285, [%rd2+176];
	mul.f64 	%fd286, %fd275, %fd285;
	st.global.f64 	[%rd2+112], %fd286;
	sub.f64 	%fd287, %fd284, %fd286;
	ld.global.f64 	%fd288, [%rd2+184];
	ld.global.f64 	%fd289, [%rd2+232];
	mul.f64 	%fd290, %fd275, %fd283;
	st.global.f64 	[%rd2+24], %fd290;
	fma.rn.f64 	%fd291, %fd282, %fd285, %fd290;
	ld.global.f64 	%fd292, [%rd2+240];
	mul.f64 	%fd293, %fd291, %fd292;
	st.global.f64 	[%rd2+96], %fd293;
	fma.rn.f64 	%fd294, %fd289, %fd264, %fd293;
	st.global.f64 	[%rd2+160], %fd294;
	fma.rn.f64 	%fd295, %fd287, %fd288, %fd294;
	st.global.f64 	[%rd2+104], %fd295;
	add.f64 	%fd296, %fd295, %fd279;
	st.global.f64 	[%rd2], %fd296;
	ld.global.u64 	%rd69, [%rd55];
	add.s64 	%rd70, %rd69, %rd63;
	st.f64 	[%rd70+8], %fd296;
	ld.global.u64 	%rd71, [%rd65];
	add.s64 	%rd72, %rd71, %rd67;
	ld.f64 	%fd297, [%rd72+16];
	ld.global.f64 	%fd298, [%rd2+168];
	ld.global.f64 	%fd299, [%rd2+32];
	sub.f64 	%fd300, %fd298, %fd299;
	ld.global.f64 	%fd301, [%rd2+8];
	ld.global.f64 	%fd302, [%rd2+56];
	ld.global.f64 	%fd303, [%rd2+224];
	add.f64 	%fd304, %fd302, %fd303;
	ld.global.f64 	%fd305, [%rd2+80];
	mul.f64 	%fd306, %fd304, %fd305;
	st.global.f64 	[%rd2+80], %fd306;
	fma.rn.f64 	%fd307, %fd300, %fd301, %fd306;
	add.f64 	%fd308, %fd307, %fd297;
	ld.global.f64 	%fd309, [%rd2+72];
	ld.global.f64 	%fd310, [%rd2+152];
	ld.global.f64 	%fd311, [%rd2+88];
	ld.global.f64 	%fd312, [%rd2+40];
	add.f64 	%fd313, %fd311, %fd312;
	ld.global.f64 	%fd314, [%rd2+16];
	sub.f64 	%fd315, %fd314, %fd313;
	ld.global.f64 	%fd316, [%rd2+144];
	mul.f64 	%fd317, %fd315, %fd316;
	st.global.f64 	[%rd2+88], %fd317;
	fma.rn.f64 	%fd318, %fd304, %fd310, %fd317;
	st.global.f64 	[%rd2+8], %fd318;
	ld.global.f64 	%fd319, [%rd2+136];
	mul.f64 	%fd320, %fd318, %fd319;
	st.global.f64 	[%rd2+136], %fd320;
	fma.rn.f64 	%fd321, %fd309, %fd300, %fd320;
	add.f64 	%fd322, %fd321, %fd308;
	ld.global.f64 	%fd323, [%rd2+128];
	ld.global.f64 	%fd324, [%rd2+208];
	mul.f64 	%fd325, %fd315, %fd310;
	mul.f64 	%fd326, %fd304, %fd316;
	sub.f64 	%fd327, %fd325, %fd326;
	ld.global.f64 	%fd328, [%rd2+200];
	mul.f64 	%fd329, %fd327, %fd328;
	st.global.f64 	[%rd2+56], %fd329;
	fma.rn.f64 	%fd330, %fd300, %fd324, %fd329;
	ld.global.f64 	%fd331, [%rd2+192];
	mul.f64 	%fd332, %fd330, %fd331;
	st.global.f64 	[%rd2+192], %fd332;
	fma.rn.f64 	%fd333, %fd323, %fd318, %fd332;
	st.global.f64 	[%rd2+128], %fd333;
	add.f64 	%fd334, %fd333, %fd322;
	mul.f64 	%fd335, %fd300, %fd328;
	mul.f64 	%fd336, %fd327, %fd324;
	sub.f64 	%fd337, %fd335, %fd336;
	ld.global.f64 	%fd338, [%rd2+120];
	mul.f64 	%fd339, %fd337, %fd338;
	ld.global.f64 	%fd340, [%rd2+176];
	mul.f64 	%fd341, %fd330, %fd340;
	st.global.f64 	[%rd2+208], %fd341;
	sub.f64 	%fd342, %fd339, %fd341;
	st.global.f64 	[%rd2+16], %fd342;
	ld.global.f64 	%fd343, [%rd2+184];
	ld.global.f64 	%fd344, [%rd2+232];
	mul.f64 	%fd345, %fd330, %fd338;
	st.global.f64 	[%rd2+72], %fd345;
	fma.rn.f64 	%fd346, %fd337, %fd340, %fd345;
	st.global.f64 	[%rd2+168], %fd346;
	ld.global.f64 	%fd347, [%rd2+240];
	mul.f64 	%fd348, %fd346, %fd347;
	st.global.f64 	[%rd2+240], %fd348;
	fma.rn.f64 	%fd349, %fd344, %fd318, %fd348;
	st.global.f64 	[%rd2+232], %fd349;
	fma.rn.f64 	%fd350, %fd342, %fd343, %fd349;
	st.global.f64 	[%rd2+184], %fd350;
	add.f64 	%fd351, %fd350, %fd334;
	st.global.f64 	[%rd2], %fd351;
	ld.global.u64 	%rd73, [%rd55];
	add.s64 	%rd74, %rd73, %rd63;
	st.f64 	[%rd74+16], %fd351;
$L__BB0_29:
	ret;

}
.func  (.param .align 16 .b8 func_retval0[16]) __internal_trig_reduction_slowpathd(
	.param .b64 __internal_trig_reduction_slowpathd_param_0
)
{
	.local .align 8 .b8 	__local_depot1[40];
	.reg .b64 	%SP;
	.reg .b64 	%SPL;
	.reg .pred 	%p<10>;
	.reg .b32 	%r<47>;
	.reg .b64 	%rd<74>;
	.reg .b64 	%fd<5>;

	mov.u64 	%SPL, __local_depot1;
	ld.param.f64 	%fd4, [__internal_trig_reduction_slowpathd_param_0];
	add.u64 	%rd1, %SPL, 0;
	{
	.reg .b32 %temp; 
	mov.b64 	{%temp, %r1}, %fd4;
	}
	shr.u32 	%r2, %r1, 20;
	and.b32  	%r3, %r2, 2047;
	setp.eq.s32 	%p1, %r3, 2047;
	mov.b32 	%r46, 0;
	@%p1 bra 	$L__BB1_9;
	add.s32 	%r20, %r3, -1024;
	mov.b64 	%rd20, %fd4;
	shl.b64 	%rd2, %rd20, 11;
	shr.u32 	%r4, %r20, 6;
	sub.s32 	%r45, 15, %r4;
	sub.s32 	%r21, 19, %r4;
	setp.lt.u32 	%p2, %r20, 128;
	selp.b32 	%r6, 18, %r21, %p2;
	setp.ge.s32 	%p3, %r45, %r6;
	mov.b64 	%rd70, 0;
	@%p3 bra 	$L__BB1_4;
	add.s32 	%r23, %r6, %r4;
	neg.s32 	%r43, %r23;
	or.b64  	%rd3, %rd2, -9223372036854775808;
	mov.b64 	%rd70, 0;
	mov.b32 	%r42, 0;
	mov.u64 	%rd25, __cudart_i2opi_d;
	mov.u32 	%r44, %r45;
$L__BB1_3:
	.pragma "nounroll";
	mul.wide.s32 	%rd22, %r42, 8;
	add.s64 	%rd23, %rd1, %rd22;
	mul.wide.s32 	%rd24, %r44, 8;
	add.s64 	%rd26, %rd25, %rd24;
	ld.global.nc.u64 	%rd27, [%rd26];
	{
	.reg .u32 %r0, %r1, %r2, %r3, %alo, %ahi, %blo, %bhi, %clo, %chi;
	mov.b64 	{%alo,%ahi}, %rd27;
	mov.b64 	{%blo,%bhi}, %rd3;
	mov.b64 	{%clo,%chi}, %rd70;
	mad.lo.cc.u32 	%r0, %alo, %blo, %clo;
	madc.hi.cc.u32 	%r1, %alo, %blo, %chi;
	madc.hi.u32 	%r2, %alo, %bhi, 0;
	mad.lo.cc.u32 	%r1, %alo, %bhi, %r1;
	madc.hi.cc.u32 	%r2, %ahi, %blo, %r2;
	madc.hi.u32 	%r3, %ahi, %bhi, 0;
	mad.lo.cc.u32 	%r1, %ahi, %blo, %r1;
	madc.lo.cc.u32 	%r2, %ahi, %bhi, %r2;
	addc.u32 	%r3, %r3, 0;
	mov.b64 	%rd28, {%r0,%r1};
	mov.b64 	%rd70, {%r2,%r3};
	}
	st.local.u64 	[%rd23], %rd28;
	add.s32 	%r44, %r44, 1;
	add.s32 	%r43, %r43, 1;
	add.s32 	%r42, %r42, 1;
	setp.ne.s32 	%p4, %r43, -15;
	mov.u32 	%r45, %r6;
	@%p4 bra 	$L__BB1_3;
$L__BB1_4:
	cvt.s64.s32 	%rd29, %r45;
	cvt.u64.u32 	%rd30, %r4;
	add.s64 	%rd31, %rd30, %rd29;
	shl.b64 	%rd32, %rd31, 3;
	add.s64 	%rd33, %rd1, %rd32;
	st.local.u64 	[%rd33+-120], %rd70;
	and.b32  	%r15, %r2, 63;
	ld.local.u64 	%rd72, [%rd1+16];
	ld.local.u64 	%rd71, [%rd1+24];
	setp.eq.s32 	%p5, %r15, 0;
	@%p5 bra 	$L__BB1_6;
	shl.b64 	%rd34, %rd71, %r15;
	shr.u64 	%rd35, %rd72, 1;
	xor.b32  	%r24, %r15, 63;
	shr.u64 	%rd36, %rd35, %r24;
	or.b64  	%rd71, %rd34, %rd36;
	ld.local.u64 	%rd37, [%rd1+8];
	shl.b64 	%rd38, %rd72, %r15;
	shr.u64 	%rd39, %rd37, 1;
	shr.u64 	%rd40, %rd39, %r24;
	or.b64  	%rd72, %rd38, %rd40;
$L__BB1_6:
	and.b32  	%r25, %r1, -2147483648;
	shr.u64 	%rd41, %rd71, 62;
	cvt.u32.u64 	%r26, %rd41;
	mov.b64 	{%r27, %r28}, %rd71;
	mov.b64 	{%r29, %r30}, %rd72;
	shf.l.wrap.b32 	%r31, %r30, %r27, 2;
	shf.l.wrap.b32 	%r32, %r27, %r28, 2;
	mov.b64 	%rd42, {%r31, %r32};
	shl.b64 	%rd43, %rd72, 2;
	shr.u64 	%rd44, %rd42, 63;
	cvt.u32.u64 	%r33, %rd44;
	add.s32 	%r34, %r33, %r26;
	setp.eq.s32 	%p6, %r25, 0;
	neg.s32 	%r35, %r34;
	selp.b32 	%r46, %r34, %r35, %p6;
	setp.gt.s64 	%p7, %rd42, -1;
	mov.b64 	%rd45, 0;
	{
	.reg .u32 %r0, %r1, %r2, %r3, %a0, %a1, %a2, %a3, %b0, %b1, %b2, %b3;
	mov.b64 	{%a0,%a1}, %rd45;
	mov.b64 	{%a2,%a3}, %rd45;
	mov.b64 	{%b0,%b1}, %rd43;
	mov.b64 	{%b2,%b3}, %rd42;
	sub.cc.u32 	%r0, %a0, %b0;
	subc.cc.u32 	%r1, %a1, %b1;
	subc.cc.u32 	%r2, %a2, %b2;
	subc.u32 	%r3, %a3, %b3;
	mov.b64 	%rd46, {%r0,%r1};
	mov.b64 	%rd47, {%r2,%r3};
	}
	xor.b32  	%r36, %r25, -2147483648;
	selp.b64 	%rd73, %rd42, %rd47, %p7;
	selp.b64 	%rd14, %rd43, %rd46, %p7;
	selp.b32 	%r17, %r25, %r36, %p7;
	clz.b64 	%r37, %rd73;
	cvt.u64.u32 	%rd15, %r37;
	setp.eq.s32 	%p8, %r37, 0;
	@%p8 bra 	$L__BB1_8;
	cvt.u32.u64 	%r38, %rd15;
	and.b32  	%r39, %r38, 63;
	shl.b64 	%rd48, %rd73, %r39;
	shr.u64 	%rd49, %rd14, 1;
	not.b32 	%r40, %r38;
	and.b32  	%r41, %r40, 63;
	shr.u64 	%rd50, %rd49, %r41;
	or.b64  	%rd73, %rd48, %rd50;
$L__BB1_8:
	mov.b64 	%rd51, -3958705157555305931;
	{
	.reg .u32 %r0, %r1, %r2, %r3, %alo, %ahi, %blo, %bhi;
	mov.b64 	{%alo,%ahi}, %rd73;
	mov.b64 	{%blo,%bhi}, %rd51;
	mul.lo.u32 	%r0, %alo, %blo;
	mul.hi.u32 	%r1, %alo, %blo;
	mad.lo.cc.u32 	%r1, %alo, %bhi, %r1;
	madc.hi.u32 	%r2, %alo, %bhi, 0;
	mad.lo.cc.u32 	%r1, %ahi, %blo, %r1;
	madc.hi.cc.u32 	%r2, %ahi, %blo, %r2;
	madc.hi.u32 	%r3, %ahi, %bhi, 0;
	mad.lo.cc.u32 	%r2, %ahi, %bhi, %r2;
	addc.u32 	%r3, %r3, 0;
	mov.b64 	%rd52, {%r0,%r1};
	mov.b64 	%rd53, {%r2,%r3};
	}
	setp.gt.s64 	%p9, %rd53, 0;
	{
	.reg .u32 %r0, %r1, %r2, %r3, %a0, %a1, %a2, %a3, %b0, %b1, %b2, %b3;
	mov.b64 	{%a0,%a1}, %rd52;
	mov.b64 	{%a2,%a3}, %rd53;
	mov.b64 	{%b0,%b1}, %rd52;
	mov.b64 	{%b2,%b3}, %rd53;
	add.cc.u32 	%r0, %a0, %b0;
	addc.cc.u32 	%r1, %a1, %b1;
	addc.cc.u32 	%r2, %a2, %b2;
	addc.u32 	%r3, %a3, %b3;
	mov.b64 	%rd54, {%r0,%r1};
	mov.b64 	%rd55, {%r2,%r3};
	}
	selp.b64 	%rd56, %rd55, %rd53, %p9;
	selp.s64 	%rd57, -1, 0, %p9;
	sub.s64 	%rd58, %rd57, %rd15;
	cvt.u64.u32 	%rd59, %r17;
	shl.b64 	%rd60, %rd59, 32;
	add.s64 	%rd61, %rd56, 1;
	shr.u64 	%rd62, %rd61, 10;
	add.s64 	%rd63, %rd62, 1;
	shr.u64 	%rd64, %rd63, 1;
	shl.b64 	%rd65, %rd58, 52;
	add.s64 	%rd66, %rd65, %rd64;
	add.s64 	%rd67, %rd66, 4602678819172646912;
	or.b64  	%rd68, %rd67, %rd60;
	mov.b64 	%fd4, %rd68;
$L__BB1_9:
	st.param.f64 	[func_retval0], %fd4;
	st.param.b32 	[func_retval0+8], %r46;
	ret;

}


// ===== COMPILED SASS (sm_100) =====

	.target	sm_100

	.elftype	@"ET_EXEC"


//--------------------- .note.nv.tkinfo           --------------------------
	.section	.note.nv.tkinfo,"",@"SHT_NOTE"
	.sectionflags	@"SHF_NOTE_NV_TKINFO"
	.tkinfo
        /*0018*/ 	.word	0x00000002
        /*0030*/ 	.string	""
        /*0030*/ 	.string	"ptxas"
        /*0030*/ 	.string	"Cuda compilation tools, release 13.0, V13.0.88"
        /*0030*/ 	.string	"Build cuda_13.0.r13.0/compiler.36424714_0"
        /*0030*/ 	.string	"-arch sm_100 -m 64 "



//--------------------- .note.nv.cuinfo           --------------------------
	.section	.note.nv.cuinfo,"",@"SHT_NOTE"
	.sectionflags	@"SHF_NOTE_NV_CUINFO"
        /*0018*/ 	.short	0x0002
        /*001a*/ 	.short	0x0064
        /*001c*/ 	.short	0x0082
	.zero		2


//--------------------- .nv.info                  --------------------------
	.section	.nv.info,"",@"SHT_CUDA_INFO"
	.align	4


	//----- nvinfo : EIATTR_REGCOUNT
	.align		4
        /*0000*/ 	.byte	0x04, 0x2f
        /*0002*/ 	.short	(.L_6 - .L_5)
	.align		4
.L_5:
        /*0004*/ 	.word	index@(_Z15evaluate_kernelPPKdPdPS2_i)
        /*0008*/ 	.word	0x00000030


	//----- nvinfo : EIATTR_FRAME_SIZE
	.align		4
.L_6:
        /*000c*/ 	.byte	0x04, 0x11
        /*000e*/ 	.short	(.L_8 - .L_7)
	.align		4
.L_7:
        /*0010*/ 	.word	index@($_Z15evaluate_kernelPPKdPdPS2_i$__internal_trig_reduction_slowpathd)
        /*0014*/ 	.word	0x00000028


	//----- nvinfo : EIATTR_FRAME_SIZE
	.align		4
.L_8:
        /*0018*/ 	.byte	0x04, 0x11
        /*001a*/ 	.short	(.L_10 - .L_9)
	.align		4
.L_9:
        /*001c*/ 	.word	index@(_Z15evaluate_kernelPPKdPdPS2_i)
        /*0020*/ 	.word	0x00000028


	//----- nvinfo : EIATTR_MIN_STACK_SIZE
	.align		4
.L_10:
        /*0024*/ 	.byte	0x04, 0x12
        /*0026*/ 	.short	(.L_12 - .L_11)
	.align		4
.L_11:
        /*0028*/ 	.word	index@(_Z15evaluate_kernelPPKdPdPS2_i)
        /*002c*/ 	.word	0x00000028
.L_12:


//--------------------- .nv.compat                --------------------------
	.section	.nv.compat,"",@"SHT_CUDA_COMPAT_INFO"
	.align	4
        /*0000*/ 	.byte	0x02, 0x09, 0x00, 0x00, 0x02, 0x02, 0x01, 0x00, 0x02, 0x05, 0x05, 0x00, 0x03, 0x07, 0x01, 0x01
        /*0010*/ 	.byte	0x02, 0x03, 0x00, 0x00, 0x02, 0x06, 0x01, 0x00, 0x04, 0x0b, 0x08, 0x00, 0x01, 0x00, 0x00, 0x00
        /*0020*/ 	.byte	0x00, 0x00, 0x00, 0x00


//--------------------- .nv.info._Z15evaluate_kernelPPKdPdPS2_i --------------------------
	.section	.nv.info._Z15evaluate_kernelPPKdPdPS2_i,"",@"SHT_CUDA_INFO"
	.sectionflags	@""
	.align	4


	//----- nvinfo : EIATTR_CUDA_API_VERSION
	.align		4
        /*0000*/ 	.byte	0x04, 0x37
        /*0002*/ 	.short	(.L_14 - .L_13)
.L_13:
        /*0004*/ 	.word	0x00000082


	//----- nvinfo : EIATTR_KPARAM_INFO
	.align		4
.L_14:
        /*0008*/ 	.byte	0x04, 0x17
        /*000a*/ 	.short	(.L_16 - .L_15)
.L_15:
        /*000c*/ 	.word	0x00000000
        /*0010*/ 	.short	0x0003
        /*0012*/ 	.short	0x0018
        /*0014*/ 	.byte	0x00, 0xf0, 0x11, 0x00


	//----- nvinfo : EIATTR_KPARAM_INFO
	.align		4
.L_16:
        /*0018*/ 	.byte	0x04, 0x17
        /*001a*/ 	.short	(.L_18 - .L_17)
.L_17:
        /*001c*/ 	.word	0x00000000
        /*0020*/ 	.short	0x0002
        /*0022*/ 	.short	0x0010
        /*0024*/ 	.byte	0x00, 0xf5, 0x21, 0x00


	//----- nvinfo : EIATTR_KPARAM_INFO
	.align		4
.L_18:
        /*0028*/ 	.byte	0x04, 0x17
        /*002a*/ 	.short	(.L_20 - .L_19)
.L_19:
        /*002c*/ 	.word	0x00000000
        /*0030*/ 	.short	0x0001
        /*0032*/ 	.short	0x0008
        /*0034*/ 	.byte	0x00, 0xf5, 0x21, 0x00


	//----- nvinfo : EIATTR_KPARAM_INFO
	.align		4
.L_20:
        /*0038*/ 	.byte	0x04, 0x17
        /*003a*/ 	.short	(.L_22 - .L_21)
.L_21:
        /*003c*/ 	.word	0x00000000
        /*0040*/ 	.short	0x0000
        /*0042*/ 	.short	0x0000
        /*0044*/ 	.byte	0x00, 0xf5, 0x21, 0x00


	//----- nvinfo : EIATTR_SPARSE_MMA_MASK
	.align		4
.L_22:
        /*0048*/ 	.byte	0x03, 0x50
        /*004a*/ 	.short	0x0000


	//----- nvinfo : EIATTR_MAXREG_COUNT
	.align		4
        /*004c*/ 	.byte	0x03, 0x1b
        /*004e*/ 	.short	0x00ff


	//----- nvinfo : EIATTR_MERCURY_ISA_VERSION
	.align		4
        /*0050*/ 	.byte	0x03, 0x5f
        /*0052*/ 	.short	0x0101


	//----- nvinfo : EIATTR_VRC_CTA_INIT_COUNT
	.align		4
        /*0054*/ 	.byte	0x02, 0x4a
	.zero		1
	.zero		1


	//----- nvinfo : EIATTR_EXIT_INSTR_OFFSETS
	.align		4
        /*0058*/ 	.byte	0x04, 0x1c
        /*005a*/ 	.short	(.L_24 - .L_23)


	//   ....[0]....
.L_23:
        /*005c*/ 	.word	0x00000080


	//   ....[1]....
        /*0060*/ 	.word	0x00002930


	//----- nvinfo : EIATTR_CRS_STACK_SIZE
	.align		4
.L_24:
        /*0064*/ 	.byte	0x04, 0x1e
        /*0066*/ 	.short	(.L_26 - .L_25)
.L_25:
        /*0068*/ 	.word	0x00000000


	//----- nvinfo : EIATTR_CBANK_PARAM_SIZE
	.align		4
.L_26:
        /*006c*/ 	.byte	0x03, 0x19
        /*006e*/ 	.short	0x001c


	//----- nvinfo : EIATTR_PARAM_CBANK
	.align		4
        /*0070*/ 	.byte	0x04, 0x0a
        /*0072*/ 	.short	(.L_28 - .L_27)
	.align		4
.L_27:
        /*0074*/ 	.word	index@(.nv.constant0._Z15evaluate_kernelPPKdPdPS2_i)
        /*0078*/ 	.short	0x0380
        /*007a*/ 	.short	0x001c


	//----- nvinfo : EIATTR_SW_WAR
	.align		4
.L_28:
        /*007c*/ 	.byte	0x04, 0x36
        /*007e*/ 	.short	(.L_30 - .L_29)
.L_29:
        /*0080*/ 	.word	0x00000008
.L_30:


//--------------------- .nv.callgraph             --------------------------
	.section	.nv.callgraph,"",@"SHT_CUDA_CALLGRAPH"
	.align	4
	.sectionentsize	8
	.align		4
        /*0000*/ 	.word	0x00000000
	.align		4
        /*0004*/ 	.word	0xffffffff
	.align		4
        /*0008*/ 	.word	0x00000000
	.align		4
        /*000c*/ 	.word	0xfffffffe
	.align		4
        /*0010*/ 	.word	0x00000000
	.align		4
        /*0014*/ 	.word	0xfffffffd
	.align		4
        /*0018*/ 	.word	0x00000000
	.align		4
        /*001c*/ 	.word	0xfffffffc


//--------------------- .nv.constant3             --------------------------
	.section	.nv.constant3,"a",@progbits
	.align	4
.nv.constant3:
	.type		nnz_in,@object
	.size		nnz_in,(nnz_out - nnz_in)
nnz_in:
        /*0000*/ 	.byte	0x13, 0x00, 0x00, 0x00
	.type		nnz_out,@object
	.size		nnz_out,(n_w - nnz_out)
nnz_out:
        /*0004*/ 	.byte	0x03, 0x00, 0x00, 0x00
	.type		n_w,@object
	.size		n_w,(.L_2 - n_w)
n_w:
        /*0008*/ 	.byte	0x1f, 0x00, 0x00, 0x00
.L_2:


//--------------------- .nv.constant4             --------------------------
	.section	.nv.constant4,"a",@progbits
	.align	8
	.align		8
.nv.constant4:
        /*0000*/ 	.dword	__cudart_i2opi_d
	.align		8
        /*0008*/ 	.dword	__cudart_sin_cos_coeffs


//--------------------- .text._Z15evaluate_kernelPPKdPdPS2_i --------------------------
	.section	.text._Z15evaluate_kernelPPKdPdPS2_i,"ax",@progbits
	.align	128
        .global         _Z15evaluate_kernelPPKdPdPS2_i
        .type           _Z15evaluate_kernelPPKdPdPS2_i,@function
        .size           _Z15evaluate_kernelPPKdPdPS2_i,(.L_x_26 - _Z15evaluate_kernelPPKdPdPS2_i)
        .other          _Z15evaluate_kernelPPKdPdPS2_i,@"STO_CUDA_ENTRY STV_DEFAULT"
_Z15evaluate_kernelPPKdPdPS2_i:
.text._Z15evaluate_kernelPPKdPdPS2_i:
[----:B------:R-:W0:Y:S01]  /*0000*/  LDC R1, c[0x0][0x37c] ;  /* 0x0000df00ff017b82 */ /* 0x000e220000000800 */
[----:B------:R-:W1:Y:S07]  /*0010*/  S2R R3, SR_TID.X ;  /* 0x0000000000037919 */ /* 0x000e6e0000002100 */
[----:B------:R-:W1:Y:S01]  /*0020*/  S2UR UR4, SR_CTAID.X ;  /* 0x00000000000479c3 */ /* 0x000e620000002500 */
[----:B------:R-:W2:Y:S01]  /*0030*/  LDCU UR5, c[0x0][0x398] ;  /* 0x00007300ff0577ac */ /* 0x000ea20008000800 */
[----:B0-----:R-:W-:-:S06]  /*0040*/  VIADD R1, R1, 0xffffffd8 ;  /* 0xffffffd801017836 */ /* 0x001fcc0000000000 */
[----:B------:R-:W1:Y:S02]  /*0050*/  LDC R0, c[0x0][0x360] ;  /* 0x0000d800ff007b82 */ /* 0x000e640000000800 */
[----:B-1----:R-:W-:-:S05]  /*0060*/  IMAD R0, R0, UR4, R3 ;  /* 0x0000000400007c24 */ /* 0x002fca000f8e0203 */
[----:B--2---:R-:W-:-:S13]  /*0070*/  ISETP.GE.AND P0, PT, R0, UR5, PT ;  /* 0x0000000500007c0c */ /* 0x004fda000bf06270 */
[----:B------:R-:W-:Y:S05]  /*0080*/  @P0 EXIT ;  /* 0x000000000000094d */ /* 0x000fea0003800000 */
[----:B------:R-:W0:Y:S01]  /*0090*/  LDC.64 R2, c[0x0][0x380] ;  /* 0x0000e000ff027b82 */ /* 0x000e220000000a00 */
[----:B------:R-:W0:Y:S01]  /*00a0*/  LDCU.64 UR4, c[0x0][0x358] ;  /* 0x00006b00ff0477ac */ /* 0x000e220008000a00 */
[----:B------:R-:W1:Y:S06]  /*00b0*/  LDCU UR6, c[0x3][URZ] ;  /* 0x00c00000ff0677ac */ /* 0x000e6c0008000800 */
[----:B------:R-:W2:Y:S01]  /*00c0*/  LDC.64 R16, c[0x0][0x388] ;  /* 0x0000e200ff107b82 */ /* 0x000ea20000000a00 */
[----:B0-----:R-:W3:Y:S01]  /*00d0*/  LDG.E.64 R4, desc[UR4][R2.64] ;  /* 0x0000000402047981 */ /* 0x001ee2000c1e1b00 */
[----:B-1----:R-:W-:Y:S01]  /*00e0*/  IMAD R36, R0, UR6, RZ ;  /* 0x0000000600247c24 */ /* 0x002fe2000f8e02ff */
[----:B------:R-:W0:Y:S03]  /*00f0*/  LDCU UR6, c[0x3][0x8] ;  /* 0x00c00100ff0677ac */ /* 0x000e260008000800 */
[----:B---3--:R-:W-:-:S05]  /*0100*/  IMAD.WIDE R4, R36, 0x8, R4 ;  /* 0x0000000824047825 */ /* 0x008fca00078e0204 */
[----:B------:R-:W3:Y:S01]  /*0110*/  LD.E.64 R32, desc[UR4][R4.64] ;  /* 0x0000000404207980 */ /* 0x000ee2000c101b00 */
[----:B0-----:R-:W-:Y:S02]  /*0120*/  IMAD R7, R0, UR6, RZ ;  /* 0x0000000600077c24 */ /* 0x001fe4000f8e02ff */
[----:B------:R-:W-:Y:S02]  /*0130*/  IMAD.MOV.U32 R8, RZ, RZ, 0x353f7cee ;  /* 0x353f7ceeff087424 */ /* 0x000fe400078e00ff */
[----:B------:R-:W-:Y:S02]  /*0140*/  IMAD.MOV.U32 R9, RZ, RZ, -0x402e45a2 ;  /* 0xbfd1ba5eff097424 */ /* 0x000fe400078e00ff */
[----:B--2---:R-:W-:-:S04]  /*0150*/  IMAD.WIDE R16, R7, 0x8, R16 ;  /* 0x0000000807107825 */ /* 0x004fc800078e0210 */
[----:B------:R-:W-:Y:S01]  /*0160*/  IMAD.MOV.U32 R10, RZ, RZ, 0x0 ;  /* 0x00000000ff0a7424 */ /* 0x000fe200078e00ff */
[----:B------:R0:W-:Y:S01]  /*0170*/  STG.E.64 desc[UR4][R16.64+0x8], R8 ;  /* 0x0000080810007986 */ /* 0x0001e2000c101b04 */
[----:B------:R-:W-:-:S05]  /*0180*/  IMAD.MOV.U32 R11, RZ, RZ, 0x3ff00000 ;  /* 0x3ff00000ff0b7424 */ /* 0x000fca00078e00ff */
[----:B------:R1:W-:Y:S04]  /*0190*/  STG.E.64 desc[UR4][R16.64+0x10], R10 ;  /* 0x0000100a10007986 */ /* 0x0003e8000c101b04 */
[----:B---3--:R-:W-:Y:S04]  /*01a0*/  STG.E.64 desc[UR4][R16.64], R32 ;  /* 0x0000002010007986 */ /* 0x008fe8000c101b04 */
[----:B------:R-:W2:Y:S02]  /*01b0*/  LDG.E.64 R6, desc[UR4][R2.64] ;  /* 0x0000000402067981 */ /* 0x000ea4000c1e1b00 */
[----:B--2---:R-:W-:-:S06]  /*01c0*/  IMAD.WIDE R6, R36, 0x8, R6 ;  /* 0x0000000824067825 */ /* 0x004fcc00078e0206 */
[----:B------:R-:W2:Y:S02]  /*01d0*/  LD.E.64 R6, desc[UR4][R6.64+0x20] ;  /* 0x0000200406067980 */ /* 0x000ea4000c101b00 */
[C---:B--2---:R-:W-:Y:S02]  /*01e0*/  DADD R34, R6.reuse, R6 ;  /* 0x0000000006227229 */ /* 0x044fe40000000006 */
[----:B------:R2:W-:Y:S05]  /*01f0*/  STG.E.64 desc[UR4][R16.64+0x18], R6 ;  /* 0x0000180610007986 */ /* 0x0005ea000c101b04 */
[----:B------:R-:W-:Y:S01]  /*0200*/  STG.E.64 desc[UR4][R16.64+0x20], R34 ;  /* 0x0000202210007986 */ /* 0x000fe2000c101b04 */
[----:B------:R-:W-:-:S07]  /*0210*/  DMUL R4, R6, R34 ;  /* 0x0000002206047228 */ /* 0x000fce0000000000 */
[----:B------:R3:W-:Y:S04]  /*0220*/  STG.E.64 desc[UR4][R16.64+0x28], R4 ;  /* 0x0000280410007986 */ /* 0x0007e8000c101b04 */
[----:B0-----:R-:W4:Y:S02]  /*0230*/  LDG.E.64 R8, desc[UR4][R2.64] ;  /* 0x0000000402087981 */ /* 0x001f24000c1e1b00 */
[----:B----4-:R-:W-:-:S06]  /*0240*/  IMAD.WIDE R8, R36, 0x8, R8 ;  /* 0x0000000824087825 */ /* 0x010fcc00078e0208 */
[----:B------:R-:W4:Y:S01]  /*0250*/  LD.E.64 R8, desc[UR4][R8.64+0x28] ;  /* 0x0000280408087980 */ /* 0x000f22000c101b00 */
[----:B------:R-:W-:Y:S01]  /*0260*/  UMOV UR6, 0x353f7cee ;  /* 0x353f7cee00067882 */ /* 0x000fe20000000000 */
[----:B------:R-:W-:Y:S01]  /*0270*/  UMOV UR7, 0x3fd1ba5e ;  /* 0x3fd1ba5e00077882 */ /* 0x000fe20000000000 */
[----:B------:R-:W-:Y:S02]  /*0280*/  IMAD.MOV.U32 R24, RZ, RZ, 0xe560419 ;  /* 0x0e560419ff187424 */ /* 0x000fe400078e00ff */
[----:B------:R-:W-:-:S05]  /*0290*/  IMAD.MOV.U32 R25, RZ, RZ, 0x3fbdb22d ;  /* 0x3fbdb22dff197424 */ /* 0x000fca00078e00ff */
[----:B------:R-:W-:Y:S01]  /*02a0*/  STG.E.64 desc[UR4][R16.64+0x50], R24 ;  /* 0x0000501810007986 */ /* 0x000fe2000c101b04 */
[----:B----4-:R-:W-:-:S07]  /*02b0*/  DADD R28, R8, R8 ;  /* 0x00000000081c7229 */ /* 0x010fce0000000008 */
[----:B------:R-:W-:Y:S01]  /*02c0*/  STG.E.64 desc[UR4][R16.64+0x38], R28 ;  /* 0x0000381c10007986 */ /* 0x000fe2000c101b04 */
[----:B-1----:R-:W-:-:S07]  /*02d0*/  DMUL R10, R8, R28 ;  /* 0x0000001c080a7228 */ /* 0x002fce0000000000 */
[----:B------:R0:W-:Y:S01]  /*02e0*/  STG.E.64 desc[UR4][R16.64+0x30], R10 ;  /* 0x0000300a10007986 */ /* 0x0001e2000c101b04 */
[----:B------:R-:W-:-:S08]  /*02f0*/  DADD R18, R4, R10 ;  /* 0x0000000004127229 */ /* 0x000fd0000000000a */
[----:B------:R-:W-:-:S07]  /*0300*/  DADD R18, -R18, 1 ;  /* 0x3ff0000012127429 */ /* 0x000fce0000000100 */
[----:B------:R-:W-:Y:S01]  /*0310*/  STG.E.64 desc[UR4][R16.64+0x40], R18 ;  /* 0x0000401210007986 */ /* 0x000fe2000c101b04 */
[----:B--2---:R-:W-:-:S07]  /*0320*/  DMUL R6, R18, -UR6 ;  /* 0x8000000612067c28 */ /* 0x004fce0008000000 */
[----:B------:R1:W-:Y:S04]  /*0330*/  STG.E.64 desc[UR4][R16.64+0x48], R6 ;  /* 0x0000480610007986 */ /* 0x0003e8000c101b04 */
[----:B---3--:R-:W2:Y:S02]  /*0340*/  LDG.E.64 R4, desc[UR4][R2.64] ;  /* 0x0000000402047981 */ /* 0x008ea4000c1e1b00 */
[----:B--2---:R-:W-:-:S05]  /*0350*/  IMAD.WIDE R4, R36, 0x8, R4 ;  /* 0x0000000824047825 */ /* 0x004fca00078e0204 */
[----:B------:R-:W2:Y:S02]  /*0360*/  LD.E.64 R22, desc[UR4][R4.64+0x18] ;  /* 0x0000180404167980 */ /* 0x000ea4000c101b00 */
[----:B--2---:R-:W-:Y:S02]  /*0370*/  DMUL R8, R34, R22 ;  /* 0x0000001622087228 */ /* 0x004fe40000000000 */
[----:B------:R2:W-:Y:S05]  /*0380*/  STG.E.64 desc[UR4][R16.64+0x58], R22 ;  /* 0x0000581610007986 */ /* 0x0005ea000c101b04 */
[----:B------:R2:W-:Y:S04]  /*0390*/  STG.E.64 desc[UR4][R16.64+0x60], R8 ;  /* 0x0000600810007986 */ /* 0x0005e8000c101b04 */
[----:B------:R-:W3:Y:S02]  /*03a0*/  LDG.E.64 R12, desc[UR4][R2.64] ;  /* 0x00000004020c7981 */ /* 0x000ee4000c1e1b00 */
[----:B---3--:R-:W-:-:S05]  /*03b0*/  IMAD.WIDE R12, R36, 0x8, R12 ;  /* 0x00000008240c7825 */ /* 0x008fca00078e020c */
[----:B------:R-:W0:Y:S01]  /*03c0*/  LD.E.64 R14, desc[UR4][R12.64+0x30] ;  /* 0x000030040c0e7980 */ /* 0x000e22000c101b00 */
[----:B------:R-:W-:Y:S01]  /*03d0*/  UMOV UR6, 0x374bc6a8 ;  /* 0x374bc6a800067882 */ /* 0x000fe20000000000 */
[----:B------:R-:W-:Y:S01]  /*03e0*/  UMOV UR7, 0x3fb04189 ;  /* 0x3fb0418900077882 */ /* 0x000fe20000000000 */
[----:B------:R-:W-:Y:S01]  /*03f0*/  IMAD.MOV.U32 R4, RZ, RZ, 0x374bc6a8 ;  /* 0x374bc6a8ff047424 */ /* 0x000fe200078e00ff */
[----:B------:R-:W-:Y:S01]  /*0400*/  DMUL R30, R18, -UR6 ;  /* 0x80000006121e7c28 */ /* 0x000fe20008000000 */
[----:B------:R-:W-:-:S05]  /*0410*/  IMAD.MOV.U32 R5, RZ, RZ, -0x404fbe77 ;  /* 0xbfb04189ff057424 */ /* 0x000fca00078e00ff */
[----:B------:R2:W-:Y:S04]  /*0420*/  STG.E.64 desc[UR4][R16.64+0x48], R4 ;  /* 0x0000480410007986 */ /* 0x0005e8000c101b04 */
[----:B------:R2:W-:Y:S01]  /*0430*/  STG.E.64 desc[UR4][R16.64+0x80], R30 ;  /* 0x0000801e10007986 */ /* 0x0005e2000c101b04 */
[----:B0-----:R-:W-:-:S03]  /*0440*/  DMUL R10, R28, R14 ;  /* 0x0000000e1c0a7228 */ /* 0x001fc60000000000 */
[----:B------:R2:W-:Y:S04]  /*0450*/  STG.E.64 desc[UR4][R16.64+0x68], R14 ;  /* 0x0000680e10007986 */ /* 0x0005e8000c101b04 */
[----:B------:R2:W-:Y:S01]  /*0460*/  STG.E.64 desc[UR4][R16.64+0x70], R10 ;  /* 0x0000700a10007986 */ /* 0x0005e2000c101b04 */
[----:B------:R-:W-:-:S07]  /*0470*/  DADD R20, R8, -R10 ;  /* 0x0000000008147229 */ /* 0x000fce000000080a */
[----:B------:R2:W-:Y:S01]  /*0480*/  STG.E.64 desc[UR4][R16.64+0x78], R20 ;  /* 0x0000781410007986 */ /* 0x0005e2000c101b04 */
[----:B-1----:R-:W-:Y:S01]  /*0490*/  DFMA R6, R20, R24, R6 ;  /* 0x000000181406722b */ /* 0x002fe20000000006 */
[----:B------:R-:W-:Y:S02]  /*04a0*/  IMAD.MOV.U32 R24, RZ, RZ, -0x49ba5e35 ;  /* 0xb645a1cbff187424 */ /* 0x000fe400078e00ff */
[----:B------:R-:W-:-:S05]  /*04b0*/  IMAD.MOV.U32 R25, RZ, RZ, 0x3fa4fdf3 ;  /* 0x3fa4fdf3ff197424 */ /* 0x000fca00078e00ff */
[----:B------:R-:W-:Y:S01]  /*04c0*/  DADD R32, R32, R6 ;  /* 0x0000000020207229 */ /* 0x000fe20000000006 */
[----:B------:R2:W-:Y:S06]  /*04d0*/  STG.E.64 desc[UR4][R16.64+0x88], R24 ;  /* 0x0000881810007986 */ /* 0x0005ec000c101b04 */
[----:B------:R2:W-:Y:S04]  /*04e0*/  STG.E.64 desc[UR4][R16.64], R32 ;  /* 0x0000002010007986 */ /* 0x0005e8000c101b04 */
[----:B------:R-:W3:Y:S02]  /*04f0*/  LDG.E.64 R2, desc[UR4][R2.64] ;  /* 0x0000000402027981 */ /* 0x000ee4000c1e1b00 */
[----:B---3--:R-:W-:-:S06]  /*0500*/  IMAD.WIDE R12, R36, 0x8, R2 ;  /* 0x00000008240c7825 */ /* 0x008fcc00078e0202 */
[----:B------:R-:W3:Y:S01]  /*0510*/  LD.E.64 R12, desc[UR4][R12.64+0x50] ;  /* 0x000050040c0c7980 */ /* 0x000ee2000c101b00 */
[----:B------:R-:W-:Y:S01]  /*0520*/  BSSY.RECONVERGENT B0, `(.L_x_0) ;  /* 0x000001f000007945 */ /* 0x000fe20003800200 */
[----:B---3--:R-:W-:-:S14]  /*0530*/  DSETP.NEU.AND P2, PT, |R12|, +INF , PT ;  /* 0x7ff000000c00742a */ /* 0x008fdc0003f4d200 */
[----:B------:R-:W-:Y:S01]  /*0540*/  @!P2 DMUL R38, RZ, R12 ;  /* 0x0000000cff26a228 */ /* 0x000fe20000000000 */
[----:B------:R-:W-:Y:S01]  /*0550*/  @!P2 IMAD.MOV.U32 R0, RZ, RZ, 0x1 ;  /* 0x00000001ff00a424 */ /* 0x000fe200078e00ff */
[----:B--2---:R-:W-:Y:S09]  /*0560*/  @!P2 BRA `(.L_x_1) ;  /* 0x000000000068a947 */ /* 0x004ff20003800000 */
[----:B------:R-:W-:Y:S01]  /*0570*/  UMOV UR6, 0x6dc9c883 ;  /* 0x6dc9c88300067882 */ /* 0x000fe20000000000 */
[----:B------:R-:W-:Y:S01]  /*0580*/  UMOV UR7, 0x3fe45f30 ;  /* 0x3fe45f3000077882 */ /* 0x000fe20000000000 */
[C---:B------:R-:W-:Y:S01]  /*0590*/  DSETP.GE.AND P0, PT, |R12|.reuse, 2.14748364800000000000e+09, PT ;  /* 0x41e000000c00742a */ /* 0x040fe20003f06200 */
[----:B------:R-:W-:Y:S01]  /*05a0*/  BSSY.RECONVERGENT B1, `(.L_x_2) ;  /* 0x0000015000017945 */ /* 0x000fe20003800200 */
[----:B------:R-:W-:Y:S01]  /*05b0*/  DMUL R2, R12, UR6 ;  /* 0x000000060c027c28 */ /* 0x000fe20008000000 */
[----:B------:R-:W-:Y:S01]  /*05c0*/  UMOV UR6, 0x54442d18 ;  /* 0x54442d1800067882 */ /* 0x000fe20000000000 */
[----:B------:R-:W-:-:S04]  /*05d0*/  UMOV UR7, 0x3ff921fb ;  /* 0x3ff921fb00077882 */ /* 0x000fc80000000000 */
[----:B------:R-:W0:Y:S08]  /*05e0*/  F2I.F64 R0, R2 ;  /* 0x0000000200007311 */ /* 0x000e300000301100 */
[----:B0-----:R-:W0:Y:S02]  /*05f0*/  I2F.F64 R38, R0 ;  /* 0x0000000000267312 */ /* 0x001e240000201c00 */
[----:B0-----:R-:W-:Y:S01]  /*0600*/  DFMA R4, R38, -UR6, R12 ;  /* 0x8000000626047c2b */ /* 0x001fe2000800000c */
[----:B------:R-:W-:Y:S01]  /*0610*/  UMOV UR6, 0x33145c00 ;  /* 0x33145c0000067882 */ /* 0x000fe20000000000 */
[----:B------:R-:W-:-:S06]  /*0620*/  UMOV UR7, 0x3c91a626 ;  /* 0x3c91a62600077882 */ /* 0x000fcc0000000000 */
[----:B------:R-:W-:Y:S01]  /*0630*/  DFMA R4, R38, -UR6, R4 ;  /* 0x8000000626047c2b */ /* 0x000fe20008000004 */
[----:B------:R-:W-:Y:S01]  /*0640*/  UMOV UR6, 0x252049c0 ;  /* 0x252049c000067882 */ /* 0x000fe20000000000 */
[----:B------:R-:W-:-:S06]  /*0650*/  UMOV UR7, 0x397b839a ;  /* 0x397b839a00077882 */ /* 0x000fcc0000000000 */
[----:B------:R-:W-:Y:S01]  /*0660*/  DFMA R38, R38, -UR6, R4 ;  /* 0x8000000626267c2b */ /* 0x000fe20008000004 */
[----:B------:R-:W-:Y:S10]  /*0670*/  @!P0 BRA `(.L_x_3) ;  /* 0x00000000001c8947 */ /* 0x000ff40003800000 */
[----:B------:R-:W-:Y:S01]  /*0680*/  IMAD.MOV.U32 R0, RZ, RZ, R12 ;  /* 0x000000ffff007224 */ /* 0x000fe200078e000c */
[----:B------:R-:W-:Y:S01]  /*0690*/  MOV R38, 0x6c0 ;  /* 0x000006c000267802 */ /* 0x000fe20000000f00 */
[----:B------:R-:W-:-:S07]  /*06a0*/  IMAD.MOV.U32 R39, RZ, RZ, R13 ;  /* 0x000000ffff277224 */ /* 0x000fce00078e000d */
[----:B------:R-:W-:Y:S05]  /*06b0*/  CALL.REL.NOINC `($_Z15evaluate_kernelPPKdPdPS2_i$__internal_trig_reduction_slowpathd) ;  /* 0x0000002000a07944 */ /* 0x000fea0003c00000 */
[----:B------:R-:W-:Y:S02]  /*06c0*/  IMAD.MOV.U32 R0, RZ, RZ, R4 ;  /* 0x000000ffff007224 */ /* 0x000fe400078e0004 */
[----:B------:R-:W-:Y:S02]  /*06d0*/  IMAD.MOV.U32 R38, RZ, RZ, R2 ;  /* 0x000000ffff267224 */ /* 0x000fe400078e0002 */
[----:B------:R-:W-:-:S07]  /*06e0*/  IMAD.MOV.U32 R39, RZ, RZ, R3 ;  /* 0x000000ffff277224 */ /* 0x000fce00078e0003 */
.L_x_3:
[----:B------:R-:W-:Y:S05]  /*06f0*/  BSYNC.RECONVERGENT B1 ;  /* 0x0000000000017941 */ /* 0x000fea0003800200 */
.L_x_2:
[----:B------:R-:W-:-:S07]  /*0700*/  VIADD R0, R0, 0x1 ;  /* 0x0000000100007836 */ /* 0x000fce0000000000 */
.L_x_1:
[----:B------:R-:W-:Y:S05]  /*0710*/  BSYNC.RECONVERGENT B0 ;  /* 0x0000000000007941 */ /* 0x000fea0003800200 */
.L_x_0:
[----:B------:R-:W0:Y:S01]  /*0720*/  LDCU.64 UR6, c[0x4][0x8] ;  /* 0x01000100ff0677ac */ /* 0x000e220008000a00 */
[----:B------:R-:W-:-:S05]  /*0730*/  IMAD.SHL.U32 R2, R0, 0x40, RZ ;  /* 0x0000004000027824 */ /* 0x000fca00078e00ff */
[----:B------:R-:W-:-:S04]  /*0740*/  LOP3.LUT R2, R2, 0x40, RZ, 0xc0, !PT ;  /* 0x0000004002027812 */ /* 0x000fc800078ec0ff */
[----:B0-----:R-:W-:-:S05]  /*0750*/  IADD3 R40, P0, PT, R2, UR6, RZ ;  /* 0x0000000602287c10 */ /* 0x001fca000ff1e0ff */
[----:B------:R-:W-:-:S05]  /*0760*/  IMAD.X R41, RZ, RZ, UR7, P0 ;  /* 0x00000007ff297e24 */ /* 0x000fca00080e06ff */
[----:B------:R-:W2:Y:S04]  /*0770*/  LDG.E.128.CONSTANT R4, desc[UR4][R40.64] ;  /* 0x0000000428047981 */ /* 0x000ea8000c1e9d00 */
[----:B------:R-:W3:Y:S04]  /*0780*/  LDG.E.128.CONSTANT R8, desc[UR4][R40.64+0x10] ;  /* 0x0000100428087981 */ /* 0x000ee8000c1e9d00 */
[----:B------:R-:W4:Y:S01]  /*0790*/  LDG.E.128.CONSTANT R24, desc[UR4][R40.64+0x20] ;  /* 0x0000200428187981 */ /* 0x000f22000c1e9d00 */
[----:B------:R-:W-:Y:S01]  /*07a0*/  LOP3.LUT R2, R0, 0x1, RZ, 0xc0, !PT ;  /* 0x0000000100027812 */ /* 0x000fe200078ec0ff */
[----:B------:R-:W-:Y:S01]  /*07b0*/  IMAD.MOV.U32 R42, RZ, RZ, 0x20fd8164 ;  /* 0x20fd8164ff2a7424 */ /* 0x000fe200078e00ff */
[----:B------:R-:W-:Y:S01]  /*07c0*/  DMUL R28, R28, R22 ;  /* 0x000000161c1c7228 */ /* 0x000fe20000000000 */
[----:B------:R-:W-:Y:S01]  /*07d0*/  IMAD.MOV.U32 R37, RZ, RZ, 0x3da8ff83 ;  /* 0x3da8ff83ff257424 */ /* 0x000fe200078e00ff */
[----:B------:R-:W-:Y:S01]  /*07e0*/  ISETP.NE.U32.AND P0, PT, R2, 0x1, PT ;  /* 0x000000010200780c */ /* 0x000fe20003f05070 */
[----:B------:R-:W-:Y:S01]  /*07f0*/  DMUL R2, R38, R38 ;  /* 0x0000002626027228 */ /* 0x000fe20000000000 */
[----:B------:R-:W-:Y:S01]  /*0800*/  BSSY.RECONVERGENT B0, `(.L_x_4) ;  /* 0x000002f000007945 */ /* 0x000fe20003800200 */
[----:B------:R-:W-:Y:S01]  /*0810*/  DMUL R14, R34, R14 ;  /* 0x0000000e220e7228 */ /* 0x000fe20000000000 */
[----:B------:R-:W-:Y:S01]  /*0820*/  FSEL R42, R42, -8.06006814911005101289e+34, !P0 ;  /* 0xf9785eba2a2a7808 */ /* 0x000fe20004000000 */
[----:B------:R0:W-:Y:S01]  /*0830*/  STG.E.64 desc[UR4][R16.64+0xa8], R28 ;  /* 0x0000a81c10007986 */ /* 0x0001e2000c101b04 */
[----:B------:R-:W-:-:S04]  /*0840*/  FSEL R43, -R37, 0.11223486810922622681, !P0 ;  /* 0x3de5db65252b7808 */ /* 0x000fc80004000100 */
[----:B------:R0:W-:Y:S01]  /*0850*/  STG.E.64 desc[UR4][R16.64+0x20], R14 ;  /* 0x0000200e10007986 */ /* 0x0001e2000c101b04 */
[----:B------:R-:W-:-:S07]  /*0860*/  DADD R22, R28, R14 ;  /* 0x000000001c167229 */ /* 0x000fce000000000e */
[----:B------:R0:W-:Y:S01]  /*0870*/  STG.E.64 desc[UR4][R16.64+0xb0], R22 ;  /* 0x0000b01610007986 */ /* 0x0001e2000c101b04 */
[----:B--2---:R-:W-:-:S08]  /*0880*/  DFMA R4, R2, R42, R4 ;  /* 0x0000002a0204722b */ /* 0x004fd00000000004 */
[----:B------:R-:W-:-:S08]  /*0890*/  DFMA R4, R2, R4, R6 ;  /* 0x000000040204722b */ /* 0x000fd00000000006 */
[----:B---3--:R-:W-:-:S08]  /*08a0*/  DFMA R4, R2, R4, R8 ;  /* 0x000000040204722b */ /* 0x008fd00000000008 */
[----:B------:R-:W-:-:S08]  /*08b0*/  DFMA R4, R2, R4, R10 ;  /* 0x000000040204722b */ /* 0x000fd0000000000a */
[----:B----4-:R-:W-:-:S08]  /*08c0*/  DFMA R4, R2, R4, R24 ;  /* 0x000000040204722b */ /* 0x010fd00000000018 */
[----:B------:R-:W-:-:S08]  /*08d0*/  DFMA R4, R2, R4, R26 ;  /* 0x000000040204722b */ /* 0x000fd0000000001a */
[----:B------:R-:W-:Y:S02]  /*08e0*/  DFMA R38, R4, R38, R38 ;  /* 0x000000260426722b */ /* 0x000fe40000000026 */
[----:B------:R-:W-:-:S10]  /*08f0*/  DFMA R2, R2, R4, 1 ;  /* 0x3ff000000202742b */ /* 0x000fd40000000004 */
[----:B------:R-:W-:Y:S02]  /*0900*/  FSEL R4, R2, R38, !P0 ;  /* 0x0000002602047208 */ /* 0x000fe40004000000 */
[----:B------:R-:W-:Y:S02]  /*0910*/  FSEL R5, R3, R39, !P0 ;  /* 0x0000002703057208 */ /* 0x000fe40004000000 */
[----:B------:R-:W-:Y:S01]  /*0920*/  LOP3.LUT P0, RZ, R0, 0x2, RZ, 0xc0, !PT ;  /* 0x0000000200ff7812 */ /* 0x000fe2000780c0ff */
[----:B------:R-:W-:-:S03]  /*0930*/  @!P2 IMAD.MOV.U32 R0, RZ, RZ, RZ ;  /* 0x000000ffff00a224 */ /* 0x000fc600078e00ff */
[----:B------:R-:W-:-:S10]  /*0940*/  DADD R2, RZ, -R4 ;  /* 0x00000000ff027229 */ /* 0x000fd40000000804 */
[----:B------:R-:W-:Y:S02]  /*0950*/  FSEL R24, R4, R2, !P0 ;  /* 0x0000000204187208 */ /* 0x000fe40004000000 */
[----:B------:R-:W-:Y:S01]  /*0960*/  FSEL R25, R5, R3, !P0 ;  /* 0x0000000305197208 */ /* 0x000fe20004000000 */
[----:B------:R-:W-:-:S04]  /*0970*/  @!P2 DMUL R2, RZ, R12 ;  /* 0x0000000cff02a228 */ /* 0x000fc80000000000 */
[----:B------:R0:W-:Y:S01]  /*0980*/  STG.E.64 desc[UR4][R16.64+0x98], R24 ;  /* 0x0000981810007986 */ /* 0x0001e2000c101b04 */
[----:B------:R-:W-:Y:S06]  /*0990*/  @!P2 BRA `(.L_x_5) ;  /* 0x000000000054a947 */ /* 0x000fec0003800000 */
[----:B------:R-:W-:Y:S01]  /*09a0*/  UMOV UR6, 0x6dc9c883 ;  /* 0x6dc9c88300067882 */ /* 0x000fe20000000000 */
[----:B------:R-:W-:Y:S01]  /*09b0*/  UMOV UR7, 0x3fe45f30 ;  /* 0x3fe45f3000077882 */ /* 0x000fe20000000000 */
[C---:B------:R-:W-:Y:S02]  /*09c0*/  DSETP.GE.AND P0, PT, |R12|.reuse, 2.14748364800000000000e+09, PT ;  /* 0x41e000000c00742a */ /* 0x040fe40003f06200 */
[----:B------:R-:W-:Y:S01]  /*09d0*/  DMUL R4, R12, UR6 ;  /* 0x000000060c047c28 */ /* 0x000fe20008000000 */
[----:B------:R-:W-:Y:S01]  /*09e0*/  UMOV UR6, 0x54442d18 ;  /* 0x54442d1800067882 */ /* 0x000fe20000000000 */
[----:B------:R-:W-:-:S04]  /*09f0*/  UMOV UR7, 0x3ff921fb ;  /* 0x3ff921fb00077882 */ /* 0x000fc80000000000 */
[----:B------:R-:W1:Y:S08]  /*0a00*/  F2I.F64 R0, R4 ;  /* 0x0000000400007311 */ /* 0x000e700000301100 */
[----:B-1----:R-:W1:Y:S02]  /*0a10*/  I2F.F64 R2, R0 ;  /* 0x0000000000027312 */ /* 0x002e640000201c00 */
[----:B-1----:R-:W-:Y:S01]  /*0a20*/  DFMA R6, R2, -UR6, R12 ;  /* 0x8000000602067c2b */ /* 0x002fe2000800000c */
        /* <DEDUP_REMOVED lines=10> */
[----:B0-----:R-:W-:Y:S05]  /*0ad0*/  CALL.REL.NOINC `($_Z15evaluate_kernelPPKdPdPS2_i$__internal_trig_reduction_slowpathd) ;  /* 0x0000001c00987944 */ /* 0x001fea0003c00000 */
[----:B------:R-:W-:-:S07]  /*0ae0*/  IMAD.MOV.U32 R0, RZ, RZ, R4 ;  /* 0x000000ffff007224 */ /* 0x000fce00078e0004 */
.L_x_5:
[----:B------:R-:W-:Y:S05]  /*0af0*/  BSYNC.RECONVERGENT B0 ;  /* 0x0000000000007941 */ /* 0x000fea0003800200 */
.L_x_4:
        /* <DEDUP_REMOVED lines=10> */
[----:B------:R-:W-:Y:S01]  /*0ba0*/  UMOV UR6, 0xb645a1cb ;  /* 0xb645a1cb00067882 */ /* 0x000fe20000000000 */
[----:B------:R-:W-:Y:S01]  /*0bb0*/  IMAD.MOV.U32 R35, RZ, RZ, 0x3da8ff83 ;  /* 0x3da8ff83ff237424 */ /* 0x000fe200078e00ff */
[----:B------:R-:W-:Y:S01]  /*0bc0*/  ISETP.NE.U32.AND P0, PT, R26, 0x1, PT ;  /* 0x000000011a00780c */ /* 0x000fe20003f05070 */
[----:B------:R-:W-:Y:S01]  /*0bd0*/  DMUL R26, R2, R2 ;  /* 0x00000002021a7228 */ /* 0x000fe20000000000 */
[----:B------:R-:W-:-:S02]  /*0be0*/  UMOV UR7, 0x3fa4fdf3 ;  /* 0x3fa4fdf300077882 */ /* 0x000fc40000000000 */
[----:B------:R-:W-:Y:S02]  /*0bf0*/  FSEL R34, R34, -8.06006814911005101289e+34, !P0 ;  /* 0xf9785eba22227808 */ /* 0x000fe40004000000 */
[----:B------:R-:W-:-:S06]  /*0c00*/  FSEL R35, -R35, 0.11223486810922622681, !P0 ;  /* 0x3de5db6523237808 */ /* 0x000fcc0004000100 */
[----:B--2---:R-:W-:-:S08]  /*0c10*/  DFMA R4, R26, R34, R4 ;  /* 0x000000221a04722b */ /* 0x004fd00000000004 */
[----:B------:R-:W-:Y:S01]  /*0c20*/  DFMA R4, R26, R4, R6 ;  /* 0x000000041a04722b */ /* 0x000fe20000000006 */
[----:B------:R-:W-:Y:S02]  /*0c30*/  IMAD.MOV.U32 R6, RZ, RZ, 0x0 ;  /* 0x00000000ff067424 */ /* 0x000fe400078e00ff */
[----:B------:R-:W-:-:S05]  /*0c40*/  IMAD.MOV.U32 R7, RZ, RZ, -0x40300000 ;  /* 0xbfd00000ff077424 */ /* 0x000fca00078e00ff */
[C---:B---3--:R-:W-:Y:S01]  /*0c50*/  DFMA R4, R26.reuse, R4, R8 ;  /* 0x000000041a04722b */ /* 0x048fe20000000008 */
[----:B------:R0:W-:Y:S01]  /*0c60*/  STG.E.64 desc[UR4][R16.64+0xc0], R6 ;  /* 0x0000c00610007986 */ /* 0x0001e2000c101b04 */
[----:B------:R-:W1:Y:S06]  /*0c70*/  LDC.64 R8, c[0x0][0x380] ;  /* 0x0000e000ff087b82 */ /* 0x000e6c0000000a00 */
[----:B------:R-:W-:-:S08]  /*0c80*/  DFMA R4, R26, R4, R10 ;  /* 0x000000041a04722b */ /* 0x000fd0000000000a */
[----:B----4-:R-:W-:-:S08]  /*0c90*/  DFMA R4, R26, R4, R12 ;  /* 0x000000041a04722b */ /* 0x010fd0000000000c */
[----:B------:R-:W-:-:S08]  /*0ca0*/  DFMA R4, R26, R4, R14 ;  /* 0x000000041a04722b */ /* 0x000fd0000000000e */
[----:B------:R-:W-:Y:S02]  /*0cb0*/  DFMA R2, R4, R2, R2 ;  /* 0x000000020402722b */ /* 0x000fe40000000002 */
[----:B------:R-:W-:-:S10]  /*0cc0*/  DFMA R4, R26, R4, 1 ;  /* 0x3ff000001a04742b */ /* 0x000fd40000000004 */
[----:B------:R-:W-:Y:S02]  /*0cd0*/  FSEL R4, R4, R2, !P0 ;  /* 0x0000000204047208 */ /* 0x000fe40004000000 */
[----:B------:R-:W-:Y:S02]  /*0ce0*/  FSEL R5, R5, R3, !P0 ;  /* 0x0000000305057208 */ /* 0x000fe40004000000 */
[----:B------:R-:W-:-:S04]  /*0cf0*/  LOP3.LUT P0, RZ, R0, 0x2, RZ, 0xc0, !PT ;  /* 0x0000000200ff7812 */ /* 0x000fc8000780c0ff */
[----:B------:R-:W-:-:S10]  /*0d00*/  DADD R2, RZ, -R4 ;  /* 0x00000000ff027229 */ /* 0x000fd40000000804 */
[----:B------:R-:W-:Y:S01]  /*0d10*/  FSEL R26, R4, R2, !P0 ;  /* 0x00000002041a7208 */ /* 0x000fe20004000000 */
[----:B------:R-:W-:Y:S01]  /*0d20*/  IMAD.MOV.U32 R4, RZ, RZ, -0x74bc6a7f ;  /* 0x8b439581ff047424 */ /* 0x000fe200078e00ff */
[----:B------:R-:W-:Y:S01]  /*0d30*/  FSEL R27, R5, R3, !P0 ;  /* 0x00000003051b7208 */ /* 0x000fe20004000000 */
[----:B------:R-:W-:-:S04]  /*0d40*/  IMAD.MOV.U32 R5, RZ, RZ, 0x3fbbe76c ;  /* 0x3fbbe76cff057424 */ /* 0x000fc800078e00ff */
[----:B------:R0:W-:Y:S01]  /*0d50*/  STG.E.64 desc[UR4][R16.64+0x90], R26 ;  /* 0x0000901a10007986 */ /* 0x0001e2000c101b04 */
[----:B------:R-:W-:-:S03]  /*0d60*/  DMUL R28, R22, R26 ;  /* 0x0000001a161c7228 */ /* 0x000fc60000000000 */
[----:B------:R0:W-:Y:S05]  /*0d70*/  STG.E.64 desc[UR4][R16.64+0x80], R4 ;  /* 0x0000800410007986 */ /* 0x0001ea000c101b04 */
[----:B------:R-:W-:-:S07]  /*0d80*/  DFMA R28, R20, R24, R28 ;  /* 0x00000018141c722b */ /* 0x000fce000000001c */
[----:B------:R0:W-:Y:S01]  /*0d90*/  STG.E.64 desc[UR4][R16.64+0xa0], R28 ;  /* 0x0000a01c10007986 */ /* 0x0001e2000c101b04 */
[C---:B------:R-:W-:Y:S02]  /*0da0*/  DFMA R2, R28.reuse, UR6, R30 ;  /* 0x000000061c027c2b */ /* 0x040fe4000800001e */
[----:B------:R-:W-:-:S06]  /*0db0*/  DMUL R30, R28, R4 ;  /* 0x000000041c1e7228 */ /* 0x000fcc0000000000 */
[----:B------:R-:W-:Y:S01]  /*0dc0*/  DADD R32, R32, R2 ;  /* 0x0000000020207229 */ /* 0x000fe20000000002 */
[----:B------:R0:W-:Y:S06]  /*0dd0*/  STG.E.64 desc[UR4][R16.64+0xb8], R30 ;  /* 0x0000b81e10007986 */ /* 0x0001ec000c101b04 */
[----:B------:R0:W-:Y:S04]  /*0de0*/  STG.E.64 desc[UR4][R16.64], R32 ;  /* 0x0000002010007986 */ /* 0x0001e8000c101b04 */
[----:B-1----:R-:W2:Y:S02]  /*0df0*/  LDG.E.64 R2, desc[UR4][R8.64] ;  /* 0x0000000408027981 */ /* 0x002ea4000c1e1b00 */
[----:B--2---:R-:W-:-:S06]  /*0e00*/  IMAD.WIDE R34, R36, 0x8, R2 ;  /* 0x0000000824227825 */ /* 0x004fcc00078e0202 */
[----:B------:R-:W2:Y:S01]  /*0e10*/  LD.E.64 R34, desc[UR4][R34.64+0x58] ;  /* 0x0000580422227980 */ /* 0x000ea2000c101b00 */
[----:B------:R-:W-:Y:S01]  /*0e20*/  BSSY.RECONVERGENT B0, `(.L_x_6) ;  /* 0x000001a000007945 */ /* 0x000fe20003800200 */
[----:B--2---:R-:W-:-:S14]  /*0e30*/  DSETP.NEU.AND P2, PT, |R34|, +INF , PT ;  /* 0x7ff000002200742a */ /* 0x004fdc0003f4d200 */
[----:B------:R-:W-:Y:S01]  /*0e40*/  @!P2 DMUL R2, RZ, R34 ;  /* 0x00000022ff02a228 */ /* 0x000fe20000000000 */
[----:B------:R-:W-:Y:S01]  /*0e50*/  @!P2 IMAD.MOV.U32 R0, RZ, RZ, RZ ;  /* 0x000000ffff00a224 */ /* 0x000fe200078e00ff */
[----:B0-----:R-:W-:Y:S09]  /*0e60*/  @!P2 BRA `(.L_x_7) ;  /* 0x000000000054a947 */ /* 0x001ff20003800000 */
[----:B------:R-:W-:Y:S01]  /*0e70*/  UMOV UR6, 0x6dc9c883 ;  /* 0x6dc9c88300067882 */ /* 0x000fe20000000000 */
[----:B------:R-:W-:Y:S01]  /*0e80*/  UMOV UR7, 0x3fe45f30 ;  /* 0x3fe45f3000077882 */ /* 0x000fe20000000000 */
[C---:B------:R-:W-:Y:S02]  /*0e90*/  DSETP.GE.AND P0, PT, |R34|.reuse, 2.14748364800000000000e+09, PT ;  /* 0x41e000002200742a */ /* 0x040fe40003f06200 */
        /* <DEDUP_REMOVED lines=17> */
[----:B------:R-:W-:-:S07]  /*0fb0*/  IMAD.MOV.U32 R0, RZ, RZ, R4 ;  /* 0x000000ffff007224 */ /* 0x000fce00078e0004 */
.L_x_7:
[----:B------:R-:W-:Y:S05]  /*0fc0*/  BSYNC.RECONVERGENT B0 ;  /* 0x0000000000007941 */ /* 0x000fea0003800200 */
.L_x_6:
        /* <DEDUP_REMOVED lines=11> */
[----:B------:R-:W-:Y:S01]  /*1080*/  BSSY.RECONVERGENT B0, `(.L_x_8) ;  /* 0x0000030000007945 */ /* 0x000fe20003800200 */
[----:B------:R-:W-:Y:S01]  /*1090*/  ISETP.NE.U32.AND P0, PT, R37, 0x1, PT ;  /* 0x000000012500780c */ /* 0x000fe20003f05070 */
[----:B------:R-:W-:Y:S01]  /*10a0*/  IMAD.MOV.U32 R37, RZ, RZ, 0x3da8ff83 ;  /* 0x3da8ff83ff257424 */ /* 0x000fe200078e00ff */
[----:B------:R-:W-:-:S02]  /*10b0*/  DMUL R20, R20, R26 ;  /* 0x0000001a14147228 */ /* 0x000fc40000000000 */
[----:B------:R-:W-:Y:S02]  /*10c0*/  FSEL R42, R42, -8.06006814911005101289e+34, !P0 ;  /* 0xf9785eba2a2a7808 */ /* 0x000fe40004000000 */
[----:B------:R-:W-:-:S04]  /*10d0*/  FSEL R43, -R37, 0.11223486810922622681, !P0 ;  /* 0x3de5db65252b7808 */ /* 0x000fc80004000100 */
[----:B------:R-:W-:Y:S02]  /*10e0*/  DFMA R24, R24, R22, -R20 ;  /* 0x000000161818722b */ /* 0x000fe40000000814 */
        /* <DEDUP_REMOVED lines=11> */
[----:B------:R-:W-:-:S03]  /*11a0*/  @!P2 IMAD.MOV.U32 R0, RZ, RZ, 0x1 ;  /* 0x00000001ff00a424 */ /* 0x000fc600078e00ff */
        /* <DEDUP_REMOVED lines=8> */
[C---:B------:R-:W-:Y:S01]  /*1230*/  DSETP.GE.AND P0, PT, |R34|.reuse, 2.14748364800000000000e+09, PT ;  /* 0x41e000002200742a */ /* 0x040fe20003f06200 */
[----:B------:R-:W-:Y:S01]  /*1240*/  BSSY.RECONVERGENT B1, `(.L_x_10) ;  /* 0x0000012000017945 */ /* 0x000fe20003800200 */
[----:B------:R-:W-:Y:S01]  /*1250*/  DMUL R4, R34, UR6 ;  /* 0x0000000622047c28 */ /* 0x000fe20008000000 */
[----:B------:R-:W-:Y:S01]  /*1260*/  UMOV UR6, 0x54442d18 ;  /* 0x54442d1800067882 */ /* 0x000fe20000000000 */
[----:B------:R-:W-:-:S08]  /*1270*/  UMOV UR7, 0x3ff921fb ;  /* 0x3ff921fb00077882 */ /* 0x000fd00000000000 */
        /* <DEDUP_REMOVED lines=14> */
.L_x_11:
[----:B------:R-:W-:Y:S05]  /*1360*/  BSYNC.RECONVERGENT B1 ;  /* 0x0000000000017941 */ /* 0x000fea0003800200 */
.L_x_10:
[----:B------:R-:W-:-:S07]  /*1370*/  VIADD R0, R4, 0x1 ;  /* 0x0000000104007836 */ /* 0x000fce0000000000 */
.L_x_9:
[----:B------:R-:W-:Y:S05]  /*1380*/  BSYNC.RECONVERGENT B0 ;  /* 0x0000000000007941 */ /* 0x000fea0003800200 */
.L_x_8:
[----:B------:R-:W1:Y:S01]  /*1390*/  LDCU.64 UR6, c[0x4][0x8] ;  /* 0x01000100ff0677ac */ /* 0x000e620008000a00 */
[----:B------:R-:W-:-:S05]  /*13a0*/  IMAD.SHL.U32 R4, R0, 0x40, RZ ;  /* 0x0000004000047824 */ /* 0x000fca00078e00ff */
[----:B------:R-:W-:-:S04]  /*13b0*/  LOP3.LUT R4, R4, 0x40, RZ, 0xc0, !PT ;  /* 0x0000004004047812 */ /* 0x000fc800078ec0ff */
[----:B-1----:R-:W-:-:S05]  /*13c0*/  IADD3 R26, P0, PT, R4, UR6, RZ ;  /* 0x00000006041a7c10 */ /* 0x002fca000ff1e0ff */
[----:B------:R-:W-:-:S05]  /*13d0*/  IMAD.X R27, RZ, RZ, UR7, P0 ;  /* 0x00000007ff1b7e24 */ /* 0x000fca00080e06ff */
[----:B------:R-:W2:Y:S04]  /*13e0*/  LDG.E.128.CONSTANT R4, desc[UR4][R26.64] ;  /* 0x000000041a047981 */ /* 0x000ea8000c1e9d00 */
[----:B------:R-:W3:Y:S04]  /*13f0*/  LDG.E.128.CONSTANT R8, desc[UR4][R26.64+0x10] ;  /* 0x000010041a087981 */ /* 0x000ee8000c1e9d00 */
[----:B------:R-:W4:Y:S01]  /*1400*/  LDG.E.128.CONSTANT R20, desc[UR4][R26.64+0x20] ;  /* 0x000020041a147981 */ /* 0x000f22000c1e9d00 */
[----:B------:R-:W-:Y:S01]  /*1410*/  LOP3.LUT R14, R0, 0x1, RZ, 0xc0, !PT ;  /* 0x00000001000e7812 */ /* 0x000fe200078ec0ff */
[----:B------:R-:W-:-:S02]  /*1420*/  IMAD.MOV.U32 R34, RZ, RZ, 0x20fd8164 ;  /* 0x20fd8164ff227424 */ /* 0x000fc400078e00ff */
[----:B------:R-:W-:Y:S01]  /*1430*/  IMAD.MOV.U32 R35, RZ, RZ, 0x3da8ff83 ;  /* 0x3da8ff83ff237424 */ /* 0x000fe200078e00ff */
[----:B------:R-:W-:Y:S01]  /*1440*/  ISETP.NE.U32.AND P0, PT, R14, 0x1, PT ;  /* 0x000000010e00780c */ /* 0x000fe20003f05070 */
[----:B------:R-:W-:-:S03]  /*1450*/  DMUL R14, R2, R2 ;  /* 0x00000002020e7228 */ /* 0x000fc60000000000 */
[----:B------:R-:W-:Y:S02]  /*1460*/  FSEL R34, R34, -8.06006814911005101289e+34, !P0 ;  /* 0xf9785eba22227808 */ /* 0x000fe40004000000 */
[----:B------:R-:W-:-:S06]  /*1470*/  FSEL R35, -R35, 0.11223486810922622681, !P0 ;  /* 0x3de5db6523237808 */ /* 0x000fcc0004000100 */
[----:B--2---:R-:W-:-:S08]  /*1480*/  DFMA R4, R14, R34, R4 ;  /* 0x000000220e04722b */ /* 0x004fd00000000004 */
[----:B------:R-:W-:-:S08]  /*1490*/  DFMA R4, R14, R4, R6 ;  /* 0x000000040e04722b */ /* 0x000fd00000000006 */
[----:B---3--:R-:W-:Y:S01]  /*14a0*/  DFMA R4, R14, R4, R8 ;  /* 0x000000040e04722b */ /* 0x008fe20000000008 */
[----:B------:R-:W-:Y:S02]  /*14b0*/  IMAD.MOV.U32 R8, RZ, RZ, -0x66666666 ;  /* 0x9999999aff087424 */ /* 0x000fe400078e00ff */
[----:B------:R-:W-:-:S05]  /*14c0*/  IMAD.MOV.U32 R9, RZ, RZ, -0x40466667 ;  /* 0xbfb99999ff097424 */ /* 0x000fca00078e00ff */
[C---:B------:R-:W-:Y:S01]  /*14d0*/  DFMA R4, R14.reuse, R4, R10 ;  /* 0x000000040e04722b */ /* 0x040fe2000000000a */
[----:B------:R1:W-:Y:S01]  /*14e0*/  STG.E.64 desc[UR4][R16.64+0xb8], R8 ;  /* 0x0000b80810007986 */ /* 0x0003e2000c101b04 */
[----:B------:R-:W2:Y:S06]  /*14f0*/  LDC.64 R10, c[0x0][0x380] ;  /* 0x0000e000ff0a7b82 */ /* 0x000eac0000000a00 */
        /* <DEDUP_REMOVED lines=8> */
[----:B------:R-:W-:Y:S02]  /*1580*/  FSEL R4, R4, R2, !P0 ;  /* 0x0000000204047208 */ /* 0x000fe40004000000 */
[----:B------:R-:W-:-:S05]  /*1590*/  FSEL R5, R5, R3, !P0 ;  /* 0x0000000305057208 */ /* 0x000fca0004000000 */
[----:B------:R1:W-:Y:S01]  /*15a0*/  STG.E.64 desc[UR4][R16.64+0xc8], R4 ;  /* 0x0000c80410007986 */ /* 0x0003e2000c101b04 */
[----:B------:R-:W-:-:S08]  /*15b0*/  DMUL R14, R24, R4 ;  /* 0x00000004180e7228 */ /* 0x000fd00000000000 */
[----:B------:R-:W-:Y:S02]  /*15c0*/  DFMA R14, R18, R12, R14 ;  /* 0x0000000c120e722b */ /* 0x000fe4000000000e */
[----:B0-----:R-:W-:-:S05]  /*15d0*/  DMUL R12, R12, R24 ;  /* 0x000000180c0c7228 */ /* 0x001fca0000000000 */
[----:B------:R1:W-:Y:S01]  /*15e0*/  STG.E.64 desc[UR4][R16.64+0xd8], R14 ;  /* 0x0000d80e10007986 */ /* 0x0003e2000c101b04 */
[----:B------:R-:W-:Y:S02]  /*15f0*/  DMUL R6, R14, -0.25 ;  /* 0xbfd000000e067828 */ /* 0x000fe40000000000 */
[----:B------:R-:W-:Y:S01]  /*1600*/  DFMA R18, R18, R4, -R12 ;  /* 0x000000041212722b */ /* 0x000fe2000000080c */
[----:B------:R1:W-:Y:S04]  /*1610*/  STG.E.64 desc[UR4][R16.64+0xb0], R12 ;  /* 0x0000b00c10007986 */ /* 0x0003e8000c101b04 */
[----:B------:R1:W-:Y:S01]  /*1620*/  STG.E.64 desc[UR4][R16.64+0x78], R6 ;  /* 0x0000780610007986 */ /* 0x0003e2000c101b04 */
[----:B------:R-:W-:-:S03]  /*1630*/  DADD R30, R30, R6 ;  /* 0x000000001e1e7229 */ /* 0x000fc60000000006 */
[----:B------:R1:W-:Y:S05]  /*1640*/  STG.E.64 desc[UR4][R16.64+0x40], R18 ;  /* 0x0000401210007986 */ /* 0x0003ea000c101b04 */
[----:B------:R-:W-:-:S07]  /*1650*/  DADD R32, R32, R30 ;  /* 0x0000000020207229 */ /* 0x000fce000000001e */
[----:B------:R1:W-:Y:S04]  /*1660*/  STG.E.64 desc[UR4][R16.64], R32 ;  /* 0x0000002010007986 */ /* 0x0003e8000c101b04 */
[----:B--2---:R-:W2:Y:S02]  /*1670*/  LDG.E.64 R2, desc[UR4][R10.64] ;  /* 0x000000040a027981 */ /* 0x004ea4000c1e1b00 */
[----:B--2---:R-:W-:-:S06]  /*1680*/  IMAD.WIDE R20, R36, 0x8, R2 ;  /* 0x0000000824147825 */ /* 0x004fcc00078e0202 */
[----:B------:R-:W2:Y:S01]  /*1690*/  LD.E.64 R20, desc[UR4][R20.64+0x60] ;  /* 0x0000600414147980 */ /* 0x000ea2000c101b00 */
[----:B------:R-:W-:Y:S01]  /*16a0*/  BSSY.RECONVERGENT B0, `(.L_x_12) ;  /* 0x000001c000007945 */ /* 0x000fe20003800200 */
[----:B--2---:R-:W-:-:S14]  /*16b0*/  DSETP.NEU.AND P0, PT, |R20|, +INF , PT ;  /* 0x7ff000001400742a */ /* 0x004fdc0003f0d200 */
[----:B------:R-:W-:Y:S01]  /*16c0*/  @!P0 DMUL R2, RZ, R20 ;  /* 0x00000014ff028228 */ /* 0x000fe20000000000 */
[----:B------:R-:W-:Y:S01]  /*16d0*/  @!P0 IMAD.MOV.U32 R0, RZ, RZ, 0x1 ;  /* 0x00000001ff008424 */ /* 0x000fe200078e00ff */
[----:B-1----:R-:W-:Y:S09]  /*16e0*/  @!P0 BRA `(.L_x_13) ;  /* 0x00000000005c8947 */ /* 0x002ff20003800000 */
[----:B------:R-:W-:Y:S01]  /*16f0*/  UMOV UR6, 0x6dc9c883 ;  /* 0x6dc9c88300067882 */ /* 0x000fe20000000000 */
[----:B------:R-:W-:Y:S01]  /*1700*/  UMOV UR7, 0x3fe45f30 ;  /* 0x3fe45f3000077882 */ /* 0x000fe20000000000 */
[C---:B------:R-:W-:Y:S01]  /*1710*/  DSETP.GE.AND P0, PT, |R20|.reuse, 2.14748364800000000000e+09, PT ;  /* 0x41e000001400742a */ /* 0x040fe20003f06200 */
[----:B------:R-:W-:Y:S01]  /*1720*/  BSSY.RECONVERGENT B1, `(.L_x_14) ;  /* 0x0000012000017945 */ /* 0x000fe20003800200 */
[----:B------:R-:W-:Y:S01]  /*1730*/  DMUL R4, R20, UR6 ;  /* 0x0000000614047c28 */ /* 0x000fe20008000000 */
[----:B------:R-:W-:Y:S01]  /*1740*/  UMOV UR6, 0x54442d18 ;  /* 0x54442d1800067882 */ /* 0x000fe20000000000 */
[----:B------:R-:W-:-:S08]  /*1750*/  UMOV UR7, 0x3ff921fb ;  /* 0x3ff921fb00077882 */ /* 0x000fd00000000000 */
        /* <DEDUP_REMOVED lines=14> */
.L_x_15:
[----:B------:R-:W-:Y:S05]  /*1840*/  BSYNC.RECONVERGENT B1 ;  /* 0x0000000000017941 */ /* 0x000fea0003800200 */
.L_x_14:
[----:B------:R-:W-:-:S07]  /*1850*/  VIADD R0, R4, 0x1 ;  /* 0x0000000104007836 */ /* 0x000fce0000000000 */
.L_x_13:
[----:B------:R-:W-:Y:S05]  /*1860*/  BSYNC.RECONVERGENT B0 ;  /* 0x0000000000007941 */ /* 0x000fea0003800200 */
.L_x_12:
        /* <DEDUP_REMOVED lines=10> */
[----:B------:R-:W-:Y:S01]  /*1910*/  BSSY.RECONVERGENT B0, `(.L_x_16) ;  /* 0x000002e000007945 */ /* 0x000fe20003800200 */
[----:B------:R-:W-:Y:S01]  /*1920*/  IMAD.MOV.U32 R31, RZ, RZ, 0x3da8ff83 ;  /* 0x3da8ff83ff1f7424 */ /* 0x000fe200078e00ff */
[----:B------:R-:W-:Y:S01]  /*1930*/  ISETP.NE.U32.AND P0, PT, R12, 0x1, PT ;  /* 0x000000010c00780c */ /* 0x000fe20003f05070 */
[----:B------:R-:W-:-:S03]  /*1940*/  DMUL R12, R2, R2 ;  /* 0x00000002020c7228 */ /* 0x000fc60000000000 */
[----:B------:R-:W-:Y:S02]  /*1950*/  FSEL R30, R30, -8.06006814911005101289e+34, !P0 ;  /* 0xf9785eba1e1e7808 */ /* 0x000fe40004000000 */
[----:B------:R-:W-:-:S06]  /*1960*/  FSEL R31, -R31, 0.11223486810922622681, !P0 ;  /* 0x3de5db651f1f7808 */ /* 0x000fcc0004000100 */
        /* <DEDUP_REMOVED lines=13> */
[----:B------:R-:W-:Y:S01]  /*1a40*/  FSEL R13, R5, R3, !P0 ;  /* 0x00000003050d7208 */ /* 0x000fe20004000000 */
[----:B------:R-:W-:-:S04]  /*1a50*/  DSETP.NEU.AND P0, PT, |R20|, +INF , PT ;  /* 0x7ff000001400742a */ /* 0x000fc80003f0d200 */
[----:B------:R0:W-:Y:S10]  /*1a60*/  STG.E.64 desc[UR4][R16.64+0x78], R12 ;  /* 0x0000780c10007986 */ /* 0x0001f4000c101b04 */
[----:B------:R-:W-:Y:S01]  /*1a70*/  @!P0 DMUL R2, RZ, R20 ;  /* 0x00000014ff028228 */ /* 0x000fe20000000000 */
[----:B------:R-:W-:Y:S01]  /*1a80*/  @!P0 IMAD.MOV.U32 R0, RZ, RZ, RZ ;  /* 0x000000ffff008224 */ /* 0x000fe200078e00ff */
[----:B------:R-:W-:Y:S09]  /*1a90*/  @!P0 BRA `(.L_x_17) ;  /* 0x0000000000548947 */ /* 0x000ff20003800000 */
        /* <DEDUP_REMOVED lines=21> */
.L_x_17:
[----:B------:R-:W-:Y:S05]  /*1bf0*/  BSYNC.RECONVERGENT B0 ;  /* 0x0000000000007941 */ /* 0x000fea0003800200 */
.L_x_16:
[----:B------:R-:W1:Y:S01]  /*1c00*/  LDCU.64 UR6, c[0x4][0x8] ;  /* 0x01000100ff0677ac */ /* 0x000e620008000a00 */
[C---:B------:R-:W-:Y:S01]  /*1c10*/  IMAD.SHL.U32 R4, R0.reuse, 0x40, RZ ;  /* 0x0000004000047824 */ /* 0x040fe200078e00ff */
[----:B------:R-:W-:Y:S01]  /*1c20*/  LOP3.LUT R24, R0, 0x1, RZ, 0xc0, !PT ;  /* 0x0000000100187812 */ /* 0x000fe200078ec0ff */
[----:B------:R-:W-:Y:S01]  /*1c30*/  IMAD.MOV.U32 R30, RZ, RZ, 0x20fd8164 ;  /* 0x20fd8164ff1e7424 */ /* 0x000fe200078e00ff */
[----:B------:R-:W2:Y:S02]  /*1c40*/  LDCU.64 UR8, c[0x3][URZ] ;  /* 0x00c00000ff0877ac */ /* 0x000ea40008000a00 */
[----:B------:R-:W-:-:S04]  /*1c50*/  LOP3.LUT R4, R4, 0x40, RZ, 0xc0, !PT ;  /* 0x0000004004047812 */ /* 0x000fc800078ec0ff */
[----:B-1----:R-:W-:-:S05]  /*1c60*/  IADD3 R26, P0, PT, R4, UR6, RZ ;  /* 0x00000006041a7c10 */ /* 0x002fca000ff1e0ff */
[----:B------:R-:W-:-:S05]  /*1c70*/  IMAD.X R27, RZ, RZ, UR7, P0 ;  /* 0x00000007ff1b7e24 */ /* 0x000fca00080e06ff */
[----:B------:R-:W3:Y:S04]  /*1c80*/  LDG.E.128.CONSTANT R4, desc[UR4][R26.64] ;  /* 0x000000041a047981 */ /* 0x000ee8000c1e9d00 */
[----:B------:R-:W4:Y:S04]  /*1c90*/  LDG.E.128.CONSTANT R8, desc[UR4][R26.64+0x10] ;  /* 0x000010041a087981 */ /* 0x000f28000c1e9d00 */
[----:B------:R-:W5:Y:S01]  /*1ca0*/  LDG.E.128.CONSTANT R20, desc[UR4][R26.64+0x20] ;  /* 0x000020041a147981 */ /* 0x000f62000c1e9d00 */
[----:B------:R-:W-:Y:S01]  /*1cb0*/  IMAD.MOV.U32 R31, RZ, RZ, 0x3da8ff83 ;  /* 0x3da8ff83ff1f7424 */ /* 0x000fe200078e00ff */
[----:B------:R-:W-:Y:S01]  /*1cc0*/  ISETP.NE.U32.AND P0, PT, R24, 0x1, PT ;  /* 0x000000011800780c */ /* 0x000fe20003f05070 */
[----:B------:R-:W-:Y:S01]  /*1cd0*/  DMUL R24, R2, R2 ;  /* 0x0000000202187228 */ /* 0x000fe20000000000 */
[----:B------:R-:W-:Y:S01]  /*1ce0*/  UMOV UR6, 0x28f5c28f ;  /* 0x28f5c28f00067882 */ /* 0x000fe20000000000 */
[----:B------:R-:W-:Y:S01]  /*1cf0*/  UMOV UR7, 0x3fd48f5c ;  /* 0x3fd48f5c00077882 */ /* 0x000fe20000000000 */
[----:B------:R-:W-:-:S02]  /*1d00*/  FSEL R30, R30, -8.06006814911005101289e+34, !P0 ;  /* 0xf9785eba1e1e7808 */ /* 0x000fc40004000000 */
[----:B------:R-:W-:-:S06]  /*1d10*/  FSEL R31, -R31, 0.11223486810922622681, !P0 ;  /* 0x3de5db651f1f7808 */ /* 0x000fcc0004000100 */
[----:B---3--:R-:W-:-:S08]  /*1d20*/  DFMA R4, R24, R30, R4 ;  /* 0x0000001e1804722b */ /* 0x008fd00000000004 */
[----:B------:R-:W-:-:S08]  /*1d30*/  DFMA R4, R24, R4, R6 ;  /* 0x000000041804722b */ /* 0x000fd00000000006 */
[----:B----4-:R-:W-:-:S08]  /*1d40*/  DFMA R4, R24, R4, R8 ;  /* 0x000000041804722b */ /* 0x010fd00000000008 */
[----:B------:R-:W-:-:S08]  /*1d50*/  DFMA R4, R24, R4, R10 ;  /* 0x000000041804722b */ /* 0x000fd0000000000a */
[----:B-----5:R-:W-:-:S08]  /*1d60*/  DFMA R4, R24, R4, R20 ;  /* 0x000000041804722b */ /* 0x020fd00000000014 */
[----:B------:R-:W-:-:S08]  /*1d70*/  DFMA R4, R24, R4, R22 ;  /* 0x000000041804722b */ /* 0x000fd00000000016 */
[----:B------:R-:W-:Y:S02]  /*1d80*/  DFMA R2, R4, R2, R2 ;  /* 0x000000020402722b */ /* 0x000fe40000000002 */
[----:B------:R-:W-:-:S10]  /*1d90*/  DFMA R4, R24, R4, 1 ;  /* 0x3ff000001804742b */ /* 0x000fd40000000004 */
[----:B------:R-:W-:Y:S02]  /*1da0*/  FSEL R6, R4, R2, !P0 ;  /* 0x0000000204067208 */ /* 0x000fe40004000000 */
[----:B------:R-:W-:Y:S01]  /*1db0*/  FSEL R7, R5, R3, !P0 ;  /* 0x0000000305077208 */ /* 0x000fe20004000000 */
[----:B------:R-:W-:Y:S01]  /*1dc0*/  DMUL R4, R14, R12 ;  /* 0x0000000c0e047228 */ /* 0x000fe20000000000 */
[----:B------:R-:W-:-:S04]  /*1dd0*/  LOP3.LUT P0, RZ, R0, 0x2, RZ, 0xc0, !PT ;  /* 0x0000000200ff7812 */ /* 0x000fc8000780c0ff */
[----:B------:R-:W-:Y:S02]  /*1de0*/  DADD R2, RZ, -R6 ;  /* 0x00000000ff027229 */ /* 0x000fe40000000806 */
[----:B------:R1:W-:Y:S08]  /*1df0*/  STG.E.64 desc[UR4][R16.64+0xd8], R4 ;  /* 0x0000d80410007986 */ /* 0x0003f0000c101b04 */
[----:B------:R-:W-:-:S02]  /*1e00*/  FSEL R6, R6, R2, !P0 ;  /* 0x0000000206067208 */ /* 0x000fc40004000000 */
[----:B------:R-:W-:-:S05]  /*1e10*/  FSEL R7, R7, R3, !P0 ;  /* 0x0000000307077208 */ /* 0x000fca0004000000 */
[----:B------:R3:W-:Y:S01]  /*1e20*/  STG.E.64 desc[UR4][R16.64+0xb0], R6 ;  /* 0x0000b00610007986 */ /* 0x0007e2000c101b04 */
[-C--:B------:R-:W-:Y:S02]  /*1e30*/  DFMA R2, R18, R6.reuse, R4 ;  /* 0x000000061202722b */ /* 0x080fe40000000004 */
[----:B------:R-:W-:-:S06]  /*1e40*/  DMUL R14, R14, R6 ;  /* 0x000000060e0e7228 */ /* 0x000fcc0000000000 */
[----:B------:R-:W-:Y:S01]  /*1e50*/  DMUL R8, R2, -UR6 ;  /* 0x8000000602087c28 */ /* 0x000fe20008000000 */
[----:B------:R-:W-:Y:S01]  /*1e60*/  UMOV UR6, 0x47ae147b ;  /* 0x47ae147b00067882 */ /* 0x000fe20000000000 */
[----:B------:R-:W-:Y:S01]  /*1e70*/  UMOV UR7, 0x3f947ae1 ;  /* 0x3f947ae100077882 */ /* 0x000fe20000000000 */
[----:B------:R-:W-:Y:S01]  /*1e80*/  DFMA R14, R18, R12, -R14 ;  /* 0x0000000c120e722b */ /* 0x000fe2000000080e */
[----:B------:R-:W4:Y:S01]  /*1e90*/  LDC.64 R2, c[0x0][0x390] ;  /* 0x0000e400ff027b82 */ /* 0x000f220000000a00 */
[----:B0-----:R-:W-:Y:S02]  /*1ea0*/  IMAD.MOV.U32 R12, RZ, RZ, 0x47ae147b ;  /* 0x47ae147bff0c7424 */ /* 0x001fe400078e00ff */
[----:B------:R-:W-:Y:S01]  /*1eb0*/  IMAD.MOV.U32 R13, RZ, RZ, -0x406b851f ;  /* 0xbf947ae1ff0d7424 */ /* 0x000fe200078e00ff */
[----:B------:R-:W-:Y:S01]  /*1ec0*/  DFMA R28, R28, -UR6, R8 ;  /* 0x800000061c1c7c2b */ /* 0x000fe20008000008 */
[----:B------:R-:W-:Y:S01]  /*1ed0*/  UMOV UR6, 0x9999999a ;  /* 0x9999999a00067882 */ /* 0x000fe20000000000 */
[----:B------:R-:W-:Y:S01]  /*1ee0*/  UMOV UR7, 0x3fb99999 ;  /* 0x3fb9999900077882 */ /* 0x000fe20000000000 */
[----:B------:R-:W-:Y:S01]  /*1ef0*/  IMAD.MOV.U32 R18, RZ, RZ, 0x28f5c28f ;  /* 0x28f5c28fff127424 */ /* 0x000fe200078e00ff */
[----:B------:R-:W-:Y:S01]  /*1f00*/  STG.E.64 desc[UR4][R16.64+0xe8], R12 ;  /* 0x0000e80c10007986 */ /* 0x000fe2000c101b04 */
[----:B------:R-:W-:-:S03]  /*1f10*/  IMAD.MOV.U32 R19, RZ, RZ, -0x402b70a4 ;  /* 0xbfd48f5cff137424 */ /* 0x000fc600078e00ff */
[----:B------:R-:W-:Y:S01]  /*1f20*/  DFMA R14, R14, -UR6, R28 ;  /* 0x800000060e0e7c2b */ /* 0x000fe2000800001c */
[----:B------:R0:W-:Y:S04]  /*1f30*/  STG.E.64 desc[UR4][R16.64+0x40], R8 ;  /* 0x0000400810007986 */ /* 0x0001e8000c101b04 */
[----:B------:R5:W-:Y:S03]  /*1f40*/  STG.E.64 desc[UR4][R16.64+0xf0], R18 ;  /* 0x0000f01210007986 */ /* 0x000be6000c101b04 */
[----:B------:R-:W-:Y:S01]  /*1f50*/  DADD R32, R32, R14 ;  /* 0x0000000020207229 */ /* 0x000fe2000000000e */
[----:B------:R-:W-:Y:S04]  /*1f60*/  STG.E.64 desc[UR4][R16.64+0xa0], R28 ;  /* 0x0000a01c10007986 */ /* 0x000fe8000c101b04 */
[----:B------:R-:W-:Y:S04]  /*1f70*/  STG.E.64 desc[UR4][R16.64+0xe0], R14 ;  /* 0x0000e00e10007986 */ /* 0x000fe8000c101b04 */
[----:B------:R-:W-:Y:S04]  /*1f80*/  STG.E.64 desc[UR4][R16.64], R32 ;  /* 0x0000002010007986 */ /* 0x000fe8000c101b04 */
[----:B----4-:R-:W4:Y:S01]  /*1f90*/  LDG.E.64 R10, desc[UR4][R2.64] ;  /* 0x00000004020a7981 */ /* 0x010f22000c1e1b00 */
[----:B------:R-:W2:Y:S01]  /*1fa0*/  S2UR UR6, SR_CTAID.X ;  /* 0x00000000000679c3 */ /* 0x000ea20000002500 */
[----:B------:R-:W2:Y:S07]  /*1fb0*/  S2R R21, SR_TID.X ;  /* 0x0000000000157919 */ /* 0x000eae0000002100 */
[----:B------:R-:W2:Y:S08]  /*1fc0*/  LDC R0, c[0x0][0x360] ;  /* 0x0000d800ff007b82 */ /* 0x000eb00000000800 */
[----:B-1----:R-:W3:Y:S01]  /*1fd0*/  LDC.64 R4, c[0x0][0x380] ;  /* 0x0000e000ff047b82 */ /* 0x002ee20000000a00 */
[----:B--2---:R-:W-:-:S04]  /*1fe0*/  IMAD R0, R0, UR6, R21 ;  /* 0x0000000600007c24 */ /* 0x004fc8000f8e0215 */
[----:B------:R-:W-:-:S04]  /*1ff0*/  IMAD R38, R0, UR9, RZ ;  /* 0x0000000900267c24 */ /* 0x000fc8000f8e02ff */
[----:B----4-:R-:W-:-:S05]  /*2000*/  IMAD.WIDE R10, R38, 0x8, R10 ;  /* 0x00000008260a7825 */ /* 0x010fca00078e020a */
[----:B------:R1:W-:Y:S04]  /*2010*/  ST.E.64 desc[UR4][R10.64], R32 ;  /* 0x000000200a007985 */ /* 0x0003e8000c101b04 */
[----:B---3--:R-:W2:Y:S04]  /*2020*/  LDG.E.64 R6, desc[UR4][R4.64] ;  /* 0x0000000404067981 */ /* 0x008ea8000c1e1b00 */
[----:B0-----:R-:W3:Y:S04]  /*2030*/  LDG.E.64 R8, desc[UR4][R16.64+0x58] ;  /* 0x0000580410087981 */ /* 0x001ee8000c1e1b00 */
[----:B------:R-:W4:Y:S04]  /*2040*/  LDG.E.64 R34, desc[UR4][R16.64+0x30] ;  /* 0x0000300410227981 */ /* 0x000f28000c1e1b00 */
[----:B------:R-:W4:Y:S04]  /*2050*/  LDG.E.64 R40, desc[UR4][R16.64+0x60] ;  /* 0x0000600410287981 */ /* 0x000f28000c1e1b00 */
[----:B------:R-:W4:Y:S04]  /*2060*/  LDG.E.64 R36, desc[UR4][R16.64+0x70] ;  /* 0x0000700410247981 */ /* 0x000f28000c1e1b00 */
[----:B------:R-:W4:Y:S04]  /*2070*/  LDG.E.64 R24, desc[UR4][R16.64+0x10] ;  /* 0x0000100410187981 */ /* 0x000f28000c1e1b00 */
[----:B-----5:R-:W5:Y:S01]  /*2080*/  LDG.E.64 R18, desc[UR4][R16.64+0x8] ;  /* 0x0000080410127981 */ /* 0x020f62000c1e1b00 */
[----:B------:R-:W-:-:S03]  /*2090*/  IMAD R0, R0, UR8, RZ ;  /* 0x0000000800007c24 */ /* 0x000fc6000f8e02ff */
[----:B------:R-:W5:Y:S04]  /*20a0*/  LDG.E.64 R22, desc[UR4][R16.64+0x38] ;  /* 0x0000380410167981 */ /* 0x000f68000c1e1b00 */
[----:B------:R-:W5:Y:S04]  /*20b0*/  LDG.E.64 R26, desc[UR4][R16.64+0x18] ;  /* 0x00001804101a7981 */ /* 0x000f68000c1e1b00 */
[----:B------:R-:W5:Y:S04]  /*20c0*/  LDG.E.64 R20, desc[UR4][R16.64+0x68] ;  /* 0x0000680410147981 */ /* 0x000f68000c1e1b00 */
[----:B------:R-:W5:Y:S04]  /*20d0*/  LDG.E.64 R12, desc[UR4][R16.64+0x50] ;  /* 0x00005004100c7981 */ /* 0x000f68000c1e1b00 */
[----:B-1----:R-:W5:Y:S04]  /*20e0*/  LDG.E.64 R10, desc[UR4][R16.64+0x98] ;  /* 0x00009804100a7981 */ /* 0x002f68000c1e1b00 */
[----:B------:R-:W5:Y:S04]  /*20f0*/  LDG.E.64 R28, desc[UR4][R16.64+0x90] ;  /* 0x00009004101c7981 */ /* 0x000f68000c1e1b00 */
[----:B------:R-:W5:Y:S04]  /*2100*/  LDG.E.64 R32, desc[UR4][R16.64+0xc8] ;  /* 0x0000c80410207981 */ /* 0x000f68000c1e1b00 */
[----:B------:R-:W5:Y:S01]  /*2110*/  LDG.E.64 R42, desc[UR4][R16.64+0x48] ;  /* 0x00004804102a7981 */ /* 0x000f62000c1e1b00 */
[----:B--2---:R-:W-:-:S03]  /*2120*/  IMAD.WIDE R30, R0, 0x8, R6 ;  /* 0x00000008001e7825 */ /* 0x004fc600078e0206 */
[----:B------:R-:W2:Y:S04]  /*2130*/  LDG.E.64 R6, desc[UR4][R16.64+0xd0] ;  /* 0x0000d00410067981 */ /* 0x000ea8000c1e1b00 */
[----:B------:R-:W2:Y:S01]  /*2140*/  LD.E.64 R30, desc[UR4][R30.64+0x8] ;  /* 0x000008041e1e7980 */ /* 0x000ea2000c101b00 */
[----:B---3--:R-:W-:-:S08]  /*2150*/  DADD R14, R8, R8 ;  /* 0x00000000080e7229 */ /* 0x008fd00000000008 */
[----:B------:R-:W-:Y:S02]  /*2160*/  DMUL R8, R8, R14 ;  /* 0x0000000e08087228 */ /* 0x000fe40000000000 */
[----:B----4-:R-:W-:Y:S01]  /*2170*/  DADD R40, R40, R36 ;  /* 0x0000000028287229 */ /* 0x010fe20000000024 */
[----:B------:R-:W3:Y:S05]  /*2180*/  LDG.E.64 R36, desc[UR4][R16.64+0xc0] ;  /* 0x0000c00410247981 */ /* 0x000eea000c1e1b00 */
[----:B------:R-:W-:Y:S02]  /*2190*/  DADD R34, R8, R34 ;  /* 0x0000000008227229 */ /* 0x000fe40000000022 */
[----:B-----5:R-:W-:-:S06]  /*21a0*/  DMUL R18, R40, R18 ;  /* 0x0000001228127228 */ /* 0x020fcc0000000000 */
[----:B------:R-:W-:Y:S02]  /*21b0*/  DADD R24, -R34, R24 ;  /* 0x0000000022187229 */ /* 0x000fe40000000118 */
[----:B------:R-:W-:Y:S01]  /*21c0*/  DMUL R22, R22, R26 ;  /* 0x0000001a16167228 */ /* 0x000fe20000000000 */
[----:B------:R-:W4:Y:S01]  /*21d0*/  LDG.E.64 R34, desc[UR4][R16.64+0x88] ;  /* 0x0000880410227981 */ /* 0x000f22000c1e1b00 */
[----:B------:R-:W-:-:S04]  /*21e0*/  DMUL R20, R14, R20 ;  /* 0x000000140e147228 */ /* 0x000fc80000000000 */
[----:B------:R-:W-:Y:S01]  /*21f0*/  DFMA R14, R24, R12, R18 ;  /* 0x0000000c180e722b */ /* 0x000fe20000000012 */
[----:B------:R-:W5:Y:S03]  /*2200*/  LDG.E.64 R12, desc[UR4][R16.64+0x78] ;  /* 0x00007804100c7981 */ /* 0x000f66000c1e1b00 */
[----:B------:R-:W-:Y:S02]  /*2210*/  DADD R18, R22, -R20 ;  /* 0x0000000016127229 */ /* 0x000fe40000000814 */
[C---:B------:R-:W-:Y:S02]  /*2220*/  DMUL R26, R24.reuse, R10 ;  /* 0x0000000a181a7228 */ /* 0x040fe40000000000 */
[----:B------:R-:W-:-:S06]  /*2230*/  DMUL R24, R24, R28 ;  /* 0x0000001c18187228 */ /* 0x000fcc0000000000 */
[----:B------:R-:W-:Y:S02]  /*2240*/  DFMA R28, R18, R28, R26 ;  /* 0x0000001c121c722b */ /* 0x000fe4000000001a */
[----:B------:R-:W-:Y:S02]  /*2250*/  DFMA R26, R10, R18, -R24 ;  /* 0x000000120a1a722b */ /* 0x000fe40000000818 */
[----:B------:R-:W4:Y:S01]  /*2260*/  LDG.E.64 R24, desc[UR4][R16.64+0xf0] ;  /* 0x0000f00410187981 */ /* 0x000f22000c1e1b00 */
[----:B--2---:R-:W-:-:S03]  /*2270*/  DADD R30, R30, R14 ;  /* 0x000000001e1e7229 */ /* 0x004fc6000000000e */
[----:B------:R-:W2:Y:S01]  /*2280*/  LDG.E.64 R14, desc[UR4][R16.64+0xb0] ;  /* 0x0000b004100e7981 */ /* 0x000ea2000c1e1b00 */
[----:B------:R-:W-:Y:S02]  /*2290*/  DMUL R10, R40, R6 ;  /* 0x00000006280a7228 */ /* 0x000fe40000000000 */
[----:B------:R-:W-:-:S06]  /*22a0*/  DMUL R18, R6, R26 ;  /* 0x0000001a06127228 */ /* 0x000fcc0000000000 */
[-C--:B------:R-:W-:Y:S01]  /*22b0*/  DFMA R6, R26, R32.reuse, R10 ;  /* 0x000000201a06722b */ /* 0x080fe2000000000a */
[----:B------:R-:W2:Y:S04]  /*22c0*/  LDG.E.64 R26, desc[UR4][R16.64+0x80] ;  /* 0x00008004101a7981 */ /* 0x000ea8000c1e1b00 */
[----:B------:R-:W2:Y:S01]  /*22d0*/  LDG.E.64 R10, desc[UR4][R16.64+0xe8] ;  /* 0x0000e804100a7981 */ /* 0x000ea2000c1e1b00 */
[----:B------:R-:W-:-:S03]  /*22e0*/  DFMA R32, R40, R32, -R18 ;  /* 0x000000202820722b */ /* 0x000fc60000000812 */
[----:B------:R-:W2:Y:S01]  /*22f0*/  LDG.E.64 R18, desc[UR4][R16.64+0xb8] ;  /* 0x0000b80410127981 */ /* 0x000ea2000c1e1b00 */
[----:B------:R-:W-:Y:S02]  /*2300*/  DMUL R42, R40, R42 ;  /* 0x0000002a282a7228 */ /* 0x000fe40000000000 */
[C---:B---3--:R-:W-:Y:S02]  /*2310*/  DMUL R36, R6.reuse, R36 ;  /* 0x0000002406247228 */ /* 0x048fe40000000000 */
[----:B-----5:R-:W-:-:S04]  /*2320*/  DMUL R40, R6, R12 ;  /* 0x0000000c06287228 */ /* 0x020fc80000000000 */
[----:B----4-:R-:W-:-:S08]  /*2330*/  DFMA R34, R28, R34, R42 ;  /* 0x000000221c22722b */ /* 0x010fd0000000002a */
[----:B------:R-:W-:Y:S01]  /*2340*/  DADD R30, R30, R34 ;  /* 0x000000001e1e7229 */ /* 0x000fe20000000022 */
[----:B------:R0:W-:Y:S04]  /*2350*/  STG.E.64 desc[UR4][R16.64+0x58], R8 ;  /* 0x0000580810007986 */ /* 0x0001e8000c101b04 */
[----:B------:R-:W-:Y:S04]  /*2360*/  STG.E.64 desc[UR4][R16.64+0x38], R22 ;  /* 0x0000381610007986 */ /* 0x000fe8000c101b04 */
[----:B------:R-:W-:Y:S04]  /*2370*/  STG.E.64 desc[UR4][R16.64+0xe0], R20 ;  /* 0x0000e01410007986 */ /* 0x000fe8000c101b04 */
[----:B------:R-:W-:Y:S04]  /*2380*/  STG.E.64 desc[UR4][R16.64+0x30], R36 ;  /* 0x0000302410007986 */ /* 0x000fe8000c101b04 */
[----:B------:R-:W-:Y:S01]  /*2390*/  STG.E.64 desc[UR4][R16.64+0x18], R40 ;  /* 0x0000182810007986 */ /* 0x000fe2000c101b04 */
[----:B--2---:R-:W-:-:S02]  /*23a0*/  DMUL R6, R6, R14 ;  /* 0x0000000e06067228 */ /* 0x004fc40000000000 */
[----:B------:R-:W-:-:S08]  /*23b0*/  DFMA R14, R32, R14, R40 ;  /* 0x0000000e200e722b */ /* 0x000fd00000000028 */
[----:B------:R-:W-:Y:S02]  /*23c0*/  DMUL R14, R14, R24 ;  /* 0x000000180e0e7228 */ /* 0x000fe40000000000 */
[----:B------:R-:W-:Y:S02]  /*23d0*/  DFMA R26, R28, R26, R36 ;  /* 0x0000001a1c1a722b */ /* 0x000fe40000000024 */
[----:B------:R-:W-:-:S04]  /*23e0*/  DFMA R12, R32, R12, -R6 ;  /* 0x0000000c200c722b */ /* 0x000fc80000000806 */
[----:B------:R-:W-:Y:S02]  /*23f0*/  DFMA R28, R28, R10, R14 ;  /* 0x0000000a1c1c722b */ /* 0x000fe4000000000e */
[----:B------:R-:W-:-:S06]  /*2400*/  DADD R26, R30, R26 ;  /* 0x000000001e1a7229 */ /* 0x000fcc000000001a */
[----:B------:R-:W-:Y:S01]  /*2410*/  DFMA R18, R12, R18, R28 ;  /* 0x000000120c12722b */ /* 0x000fe2000000001c */
[----:B------:R1:W-:Y:S07]  /*2420*/  STG.E.64 desc[UR4][R16.64+0x70], R6 ;  /* 0x0000700610007986 */ /* 0x0003ee000c101b04 */
[----:B------:R-:W-:Y:S01]  /*2430*/  DADD R26, R26, R18 ;  /* 0x000000001a1a7229 */ /* 0x000fe20000000012 */
[----:B------:R2:W-:Y:S04]  /*2440*/  STG.E.64 desc[UR4][R16.64+0x60], R14 ;  /* 0x0000600e10007986 */ /* 0x0005e8000c101b04 */
[----:B------:R3:W-:Y:S04]  /*2450*/  STG.E.64 desc[UR4][R16.64+0xa0], R28 ;  /* 0x0000a01c10007986 */ /* 0x0007e8000c101b04 */
[----:B------:R-:W-:Y:S04]  /*2460*/  STG.E.64 desc[UR4][R16.64+0x68], R18 ;  /* 0x0000681210007986 */ /* 0x000fe8000c101b04 */
[----:B------:R-:W-:Y:S04]  /*2470*/  STG.E.64 desc[UR4][R16.64], R26 ;  /* 0x0000001a10007986 */ /* 0x000fe8000c101b04 */
[----:B0-----:R-:W4:Y:S02]  /*2480*/  LDG.E.64 R8, desc[UR4][R2.64] ;  /* 0x0000000402087981 */ /* 0x001f24000c1e1b00 */
[----:B----4-:R-:W-:-:S05]  /*2490*/  IMAD.WIDE R8, R38, 0x8, R8 ;  /* 0x0000000826087825 */ /* 0x010fca00078e0208 */
[----:B------:R0:W-:Y:S04]  /*24a0*/  ST.E.64 desc[UR4][R8.64+0x8], R26 ;  /* 0x0000081a08007985 */ /* 0x0001e8000c101b04 */
[----:B------:R-:W4:Y:S04]  /*24b0*/  LDG.E.64 R4, desc[UR4][R4.64] ;  /* 0x0000000404047981 */ /* 0x000f28000c1e1b00 */
[----:B------:R-:W5:Y:S04]  /*24c0*/  LDG.E.64 R32, desc[UR4][R16.64+0x38] ;  /* 0x0000380410207981 */ /* 0x000f68000c1e1b00 */
[----:B-1----:R-:W5:Y:S04]  /*24d0*/  LDG.E.64 R6, desc[UR4][R16.64+0xe0] ;  /* 0x0000e00410067981 */ /* 0x002f68000c1e1b00 */
[----:B------:R-:W5:Y:S04]  /*24e0*/  LDG.E.64 R10, desc[UR4][R16.64+0xa8] ;  /* 0x0000a804100a7981 */ /* 0x000f68000c1e1b00 */
[----:B--2---:R-:W2:Y:S04]  /*24f0*/  LDG.E.64 R14, desc[UR4][R16.64+0x20] ;  /* 0x00002004100e7981 */ /* 0x004ea8000c1e1b00 */
[----:B------:R-:W2:Y:S04]  /*2500*/  LDG.E.64 R12, desc[UR4][R16.64+0x50] ;  /* 0x00005004100c7981 */ /* 0x000ea8000c1e1b00 */
[----:B------:R-:W2:Y:S04]  /*2510*/  LDG.E.64 R20, desc[UR4][R16.64+0x8] ;  /* 0x0000080410147981 */ /* 0x000ea8000c1e1b00 */
[----:B------:R-:W2:Y:S04]  /*2520*/  LDG.E.64 R22, desc[UR4][R16.64+0x58] ;  /* 0x0000580410167981 */ /* 0x000ea8000c1e1b00 */
[----:B---3--:R-:W3:Y:S04]  /*2530*/  LDG.E.64 R28, desc[UR4][R16.64+0x28] ;  /* 0x00002804101c7981 */ /* 0x008ee8000c1e1b00 */
[----:B0-----:R-:W3:Y:S04]  /*2540*/  LDG.E.64 R26, desc[UR4][R16.64+0x10] ;  /* 0x00001004101a7981 */ /* 0x001ee8000c1e1b00 */
[----:B------:R-:W3:Y:S04]  /*2550*/  LDG.E.64 R30, desc[UR4][R16.64+0x90] ;  /* 0x00009004101e7981 */ /* 0x000ee8000c1e1b00 */
[----:B------:R-:W3:Y:S04]  /*2560*/  LDG.E.64 R42, desc[UR4][R16.64+0x98] ;  /* 0x00009804102a7981 */ /* 0x000ee8000c1e1b00 */
[----:B------:R-:W3:Y:S04]  /*2570*/  LDG.E.64 R34, desc[UR4][R16.64+0xd0] ;  /* 0x0000d00410227981 */ /* 0x000ee8000c1e1b00 */
[----:B------:R-:W3:Y:S04]  /*2580*/  LDG.E.64 R8, desc[UR4][R16.64+0x78] ;  /* 0x0000780410087981 */ /* 0x000ee8000c1e1b00 */
[----:B------:R-:W3:Y:S01]  /*2590*/  LDG.E.64 R18, desc[UR4][R16.64+0xb0] ;  /* 0x0000b00410127981 */ /* 0x000ee2000c1e1b00 */
[----:B----4-:R-:W-:-:S03]  /*25a0*/  IMAD.WIDE R24, R0, 0x8, R4 ;  /* 0x0000000800187825 */ /* 0x010fc600078e0204 */
[----:B------:R-:W4:Y:S04]  /*25b0*/  LDG.E.64 R4, desc[UR4][R16.64+0xc8] ;  /* 0x0000c80410047981 */ /* 0x000f28000c1e1b00 */
[----:B------:R-:W4:Y:S01]  /*25c0*/  LD.E.64 R24, desc[UR4][R24.64+0x10] ;  /* 0x0000100418187980 */ /* 0x000f22000c101b00 */
[----:B-----5:R-:W-:-:S03]  /*25d0*/  DADD R40, R32, R6 ;  /* 0x0000000020287229 */ /* 0x020fc60000000006 */
[----:B------:R-:W5:Y:S01]  /*25e0*/  LDG.E.64 R6, desc[UR4][R16.64+0x88] ;  /* 0x0000880410067981 */ /* 0x000f62000c1e1b00 */
[----:B--2---:R-:W-:-:S03]  /*25f0*/  DADD R10, R10, -R14 ;  /* 0x000000000a0a7229 */ /* 0x004fc6000000080e */
[----:B------:R-:W2:Y:S01]  /*2600*/  LDG.E.64 R14, desc[UR4][R16.64+0x48] ;  /* 0x00004804100e7981 */ /* 0x000ea2000c1e1b00 */
[----:B------:R-:W-:-:S08]  /*2610*/  DMUL R12, R40, R12 ;  /* 0x0000000c280c7228 */ /* 0x000fd00000000000 */
[----:B------:R-:W-:Y:S01]  /*2620*/  DFMA R32, R10, R20, R12 ;  /* 0x000000140a20722b */ /* 0x000fe2000000000c */
[----:B------:R-:W2:Y:S01]  /*2630*/  LDG.E.64 R20, desc[UR4][R16.64+0xc0] ;  /* 0x0000c00410147981 */ /* 0x000ea2000c1e1b00 */
[----:B---3--:R-:W-:-:S03]  /*2640*/  DADD R28, R22, R28 ;  /* 0x00000000161c7229 */ /* 0x008fc6000000001c */
[----:B------:R-:W3:Y:S05]  /*2650*/  LDG.E.64 R22, desc[UR4][R16.64+0xf0] ;  /* 0x0000f00410167981 */ /* 0x000eea000c1e1b00 */
[----:B------:R-:W-:Y:S01]  /*2660*/  DADD R36, -R28, R26 ;  /* 0x000000001c247229 */ /* 0x000fe2000000011a */
[----:B------:R-:W3:Y:S04]  /*2670*/  LDG.E.64 R26, desc[UR4][R16.64+0x80] ;  /* 0x00008004101a7981 */ /* 0x000ee8000c1e1b00 */
[----:B------:R-:W3:Y:S01]  /*2680*/  LDG.E.64 R28, desc[UR4][R16.64+0xe8] ;  /* 0x0000e804101c7981 */ /* 0x000ee2000c1e1b00 */
[----:B----4-:R-:W-:-:S02]  /*2690*/  DADD R24, R24, R32 ;  /* 0x0000000018187229 */ /* 0x010fc40000000020 */
[-C--:B------:R-:W-:Y:S02]  /*26a0*/  DMUL R32, R40, R30.reuse ;  /* 0x0000001e28207228 */ /* 0x080fe40000000000 */
[----:B------:R-:W-:-:S06]  /*26b0*/  DMUL R30, R36, R30 ;  /* 0x0000001e241e7228 */ /* 0x000fcc0000000000 */
[----:B------:R-:W-:Y:S02]  /*26c0*/  DFMA R36, R42, R36, -R32 ;  /* 0x000000242a24722b */ /* 0x000fe40000000820 */
[----:B------:R-:W4:Y:S01]  /*26d0*/  LDG.E.64 R32, desc[UR4][R16.64+0xb8] ;  /* 0x0000b80410207981 */ /* 0x000f22000c1e1b00 */
[----:B------:R-:W-:-:S05]  /*26e0*/  DFMA R42, R40, R42, R30 ;  /* 0x0000002a282a722b */ /* 0x000fca000000001e */
[----:B------:R-:W-:Y:S02]  /*26f0*/  DMUL R40, R36, R4 ;  /* 0x0000000424287228 */ /* 0x000fe40000000000 */
[----:B------:R-:W-:-:S06]  /*2700*/  DMUL R36, R34, R36 ;  /* 0x0000002422247228 */ /* 0x000fcc0000000000 */
[C---:B------:R-:W-:Y:S02]  /*2710*/  DFMA R34, R10.reuse, R34, R40 ;  /* 0x000000220a22722b */ /* 0x040fe40000000028 */
[----:B------:R-:W-:Y:S02]  /*2720*/  DFMA R4, R10, R4, -R36 ;  /* 0x000000040a04722b */ /* 0x000fe40000000824 */
[----:B-----5:R-:W-:-:S04]  /*2730*/  DMUL R36, R42, R6 ;  /* 0x000000062a247228 */ /* 0x020fc80000000000 */
[----:B------:R-:W-:-:S04]  /*2740*/  DMUL R6, R34, R8 ;  /* 0x0000000822067228 */ /* 0x000fc80000000000 */
[----:B--2---:R-:W-:-:S04]  /*2750*/  DFMA R14, R10, R14, R36 ;  /* 0x0000000e0a0e722b */ /* 0x004fc80000000024 */
[-C--:B------:R-:W-:Y:S02]  /*2760*/  DFMA R10, R4, R18.reuse, R6 ;  /* 0x00000012040a722b */ /* 0x080fe40000000006 */
[C---:B------:R-:W-:Y:S02]  /*2770*/  DMUL R18, R34.reuse, R18 ;  /* 0x0000001222127228 */ /* 0x040fe40000000000 */
[----:B------:R-:W-:-:S04]  /*2780*/  DMUL R20, R34, R20 ;  /* 0x0000001422147228 */ /* 0x000fc80000000000 */
[----:B---3--:R-:W-:Y:S02]  /*2790*/  DMUL R22, R10, R22 ;  /* 0x000000160a167228 */ /* 0x008fe40000000000 */
[----:B------:R-:W-:Y:S02]  /*27a0*/  DADD R14, R24, R14 ;  /* 0x00000000180e7229 */ /* 0x000fe4000000000e */
[----:B------:R-:W-:Y:S02]  /*27b0*/  DFMA R4, R4, R8, -R18 ;  /* 0x000000080404722b */ /* 0x000fe40000000812 */
[C---:B------:R-:W-:Y:S02]  /*27c0*/  DFMA R26, R42.reuse, R26, R20 ;  /* 0x0000001a2a1a722b */ /* 0x040fe40000000014 */
[----:B------:R-:W-:-:S06]  /*27d0*/  DFMA R28, R42, R28, R22 ;  /* 0x0000001c2a1c722b */ /* 0x000fcc0000000016 */
[----:B------:R-:W-:Y:S01]  /*27e0*/  DADD R14, R14, R26 ;  /* 0x000000000e0e7229 */ /* 0x000fe2000000001a */
[----:B------:R-:W-:Y:S04]  /*27f0*/  STG.E.64 desc[UR4][R16.64+0x50], R12 ;  /* 0x0000500c10007986 */ /* 0x000fe8000c101b04 */
        /* <DEDUP_REMOVED lines=11> */
[----:B------:R-:W-:Y:S01]  /*28b0*/  STG.E.64 desc[UR4][R16.64+0xe8], R28 ;  /* 0x0000e81c10007986 */ /* 0x000fe2000c101b04 */
[----:B----4-:R-:W-:-:S08]  /*28c0*/  DFMA R32, R4, R32, R28 ;  /* 0x000000200420722b */ /* 0x010fd0000000001c */
[----:B------:R-:W-:Y:S01]  /*28d0*/  DADD R14, R14, R32 ;  /* 0x000000000e0e7229 */ /* 0x000fe20000000020 */
[----:B------:R-:W-:Y:S06]  /*28e0*/  STG.E.64 desc[UR4][R16.64+0xb8], R32 ;  /* 0x0000b82010007986 */ /* 0x000fec000c101b04 */
[----:B------:R-:W-:Y:S04]  /*28f0*/  STG.E.64 desc[UR4][R16.64], R14 ;  /* 0x0000000e10007986 */ /* 0x000fe8000c101b04 */
[----:B------:R-:W2:Y:S02]  /*2900*/  LDG.E.64 R2, desc[UR4][R2.64] ;  /* 0x0000000402027981 */ /* 0x000ea4000c1e1b00 */
[----:B--2---:R-:W-:-:S05]  /*2910*/  IMAD.WIDE R38, R38, 0x8, R2 ;  /* 0x0000000826267825 */ /* 0x004fca00078e0202 */
[----:B------:R-:W-:Y:S01]  /*2920*/  ST.E.64 desc[UR4][R38.64+0x10], R14 ;  /* 0x0000100e26007985 */ /* 0x000fe2000c101b04 */
[----:B------:R-:W-:Y:S05]  /*2930*/  EXIT ;  /* 0x000000000000794d */ /* 0x000fea0003800000 */
        .type           $_Z15evaluate_kernelPPKdPdPS2_i$__internal_trig_reduction_slowpathd,@function
        .size           $_Z15evaluate_kernelPPKdPdPS2_i$__internal_trig_reduction_slowpathd,(.L_x_26 - $_Z15evaluate_kernelPPKdPdPS2_i$__internal_trig_reduction_slowpathd)
$_Z15evaluate_kernelPPKdPdPS2_i$__internal_trig_reduction_slowpathd:
[----:B------:R-:W-:Y:S01]  /*2940*/  SHF.R.U32.HI R41, RZ, 0x14, R39 ;  /* 0x00000014ff297819 */ /* 0x000fe20000011627 */
[----:B------:R-:W-:-:S03]  /*2950*/  IMAD.MOV.U32 R4, RZ, RZ, RZ ;  /* 0x000000ffff047224 */ /* 0x000fc600078e00ff */
[----:B------:R-:W-:-:S04]  /*2960*/  LOP3.LUT R2, R41, 0x7ff, RZ, 0xc0, !PT ;  /* 0x000007ff29027812 */ /* 0x000fc800078ec0ff */
[----:B------:R-:W-:-:S13]  /*2970*/  ISETP.NE.AND P0, PT, R2, 0x7ff, PT ;  /* 0x000007ff0200780c */ /* 0x000fda0003f05270 */
[----:B------:R-:W-:Y:S05]  /*2980*/  @!P0 BRA `(.L_x_18) ;  /* 0x00000008006c8947 */ /* 0x000fea0003800000 */
[----:B------:R-:W-:Y:S01]  /*2990*/  VIADD R3, R2, 0xfffffc00 ;  /* 0xfffffc0002037836 */ /* 0x000fe20000000000 */
[----:B------:R-:W-:Y:S01]  /*29a0*/  BSSY.RECONVERGENT B2, `(.L_x_19) ;  /* 0x0000035000027945 */ /* 0x000fe20003800200 */
[----:B------:R-:W-:-:S03]  /*29b0*/  CS2R R44, SRZ ;  /* 0x00000000002c7805 */ /* 0x000fc6000001ff00 */
[----:B------:R-:W-:Y:S02]  /*29c0*/  SHF.R.U32.HI R2, RZ, 0x6, R3 ;  /* 0x00000006ff027819 */ /* 0x000fe40000011603 */
[----:B------:R-:W-:Y:S02]  /*29d0*/  ISETP.GE.U32.AND P0, PT, R3, 0x80, PT ;  /* 0x000000800300780c */ /* 0x000fe40003f06070 */
[C---:B------:R-:W-:Y:S02]  /*29e0*/  IADD3 R3, PT, PT, -R2.reuse, 0x13, RZ ;  /* 0x0000001302037810 */ /* 0x040fe40007ffe1ff */
[----:B------:R-:W-:Y:S02]  /*29f0*/  IADD3 R4, PT, PT, -R2, 0xf, RZ ;  /* 0x0000000f02047810 */ /* 0x000fe40007ffe1ff */
[----:B------:R-:W-:-:S04]  /*2a00*/  SEL R3, R3, 0x12, P0 ;  /* 0x0000001203037807 */ /* 0x000fc80000000000 */
[----:B------:R-:W-:-:S13]  /*2a10*/  ISETP.GE.AND P0, PT, R4, R3, PT ;  /* 0x000000030400720c */ /* 0x000fda0003f06270 */
[----:B------:R-:W-:Y:S05]  /*2a20*/  @P0 BRA `(.L_x_20) ;  /* 0x0000000000b00947 */ /* 0x000fea0003800000 */
[----:B------:R-:W0:Y:S01]  /*2a30*/  LDC.64 R42, c[0x0][0x358] ;  /* 0x0000d600ff2a7b82 */ /* 0x000e220000000a00 */
[C---:B------:R-:W-:Y:S01]  /*2a40*/  SHF.L.U64.HI R5, R0.reuse, 0xb, R39 ;  /* 0x0000000b00057819 */ /* 0x040fe20000010227 */
[----:B------:R-:W-:Y:S01]  /*2a50*/  BSSY.RECONVERGENT B3, `(.L_x_21) ;  /* 0x0000023000037945 */ /* 0x000fe20003800200 */
[----:B------:R-:W-:Y:S01]  /*2a60*/  IADD3 R3, PT, PT, RZ, -R2, -R3 ;  /* 0x80000002ff037210 */ /* 0x000fe20007ffe803 */
[----:B------:R-:W-:Y:S01]  /*2a70*/  IMAD.SHL.U32 R2, R0, 0x800, RZ ;  /* 0x0000080000027824 */ /* 0x000fe200078e00ff */
[----:B------:R-:W-:Y:S01]  /*2a80*/  CS2R R44, SRZ ;  /* 0x00000000002c7805 */ /* 0x000fe2000001ff00 */
[----:B------:R-:W-:Y:S01]  /*2a90*/  IMAD.MOV.U32 R0, RZ, RZ, R4 ;  /* 0x000000ffff007224 */ /* 0x000fe200078e0004 */
[----:B------:R-:W-:Y:S01]  /*2aa0*/  LOP3.LUT R5, R5, 0x80000000, RZ, 0xfc, !PT ;  /* 0x8000000005057812 */ /* 0x000fe200078efcff */
[----:B------:R-:W-:-:S07]  /*2ab0*/  IMAD.MOV.U32 R4, RZ, RZ, RZ ;  /* 0x000000ffff047224 */ /* 0x000fce00078e00ff */
.L_x_22:
[----:B------:R-:W1:Y:S01]  /*2ac0*/  LDC.64 R6, c[0x4][RZ] ;  /* 0x01000000ff067b82 */ /* 0x000e620000000a00 */
[----:B0-----:R-:W-:Y:S02]  /*2ad0*/  R2UR UR6, R42 ;  /* 0x000000002a0672ca */ /* 0x001fe400000e0000 */
[----:B------:R-:W-:Y:S01]  /*2ae0*/  R2UR UR7, R43 ;  /* 0x000000002b0772ca */ /* 0x000fe200000e0000 */
[----:B-1----:R-:W-:-:S12]  /*2af0*/  IMAD.WIDE R8, R0, 0x8, R6 ;  /* 0x0000000800087825 */ /* 0x002fd800078e0206 */
[----:B------:R-:W2:Y:S01]  /*2b00*/  LDG.E.64.CONSTANT R8, desc[UR6][R8.64] ;  /* 0x0000000608087981 */ /* 0x000ea2000c1e9b00 */
[----:B------:R-:W-:Y:S02]  /*2b10*/  VIADD R3, R3, 0x1 ;  /* 0x0000000103037836 */ /* 0x000fe40000000000 */
[C---:B------:R-:W-:Y:S02]  /*2b20*/  IMAD R10, R4.reuse, 0x8, R1 ;  /* 0x00000008040a7824 */ /* 0x040fe400078e0201 */
[----:B------:R-:W-:Y:S02]  /*2b30*/  VIADD R4, R4, 0x1 ;  /* 0x0000000104047836 */ /* 0x000fe40000000000 */
[----:B------:R-:W-:Y:S02]  /*2b40*/  VIADD R0, R0, 0x1 ;  /* 0x0000000100007836 */ /* 0x000fe40000000000 */
[----:B--2---:R-:W-:-:S04]  /*2b50*/  IMAD.WIDE.U32 R44, P3, R8, R2, R44 ;  /* 0x00000002082c7225 */ /* 0x004fc8000786002c */
[----:B------:R-:W-:Y:S02]  /*2b60*/  IMAD R7, R8, R5, RZ ;  /* 0x0000000508077224 */ /* 0x000fe400078e02ff */
[----:B------:R-:W-:-:S03]  /*2b70*/  IMAD R6, R9, R2, RZ ;  /* 0x0000000209067224 */ /* 0x000fc600078e02ff */
[----:B------:R-:W-:-:S04]  /*2b80*/  IADD3 R7, P0, PT, R7, R45, RZ ;  /* 0x0000002d07077210 */ /* 0x000fc80007f1e0ff */
[----:B------:R-:W-:Y:S01]  /*2b90*/  IADD3 R45, P1, PT, R6, R7, RZ ;  /* 0x00000007062d7210 */ /* 0x000fe20007f3e0ff */
[----:B------:R-:W-:-:S04]  /*2ba0*/  IMAD.HI.U32 R7, R8, R5, RZ ;  /* 0x0000000508077227 */ /* 0x000fc800078e00ff */
[C---:B------:R-:W-:Y:S01]  /*2bb0*/  IMAD.HI.U32 R6, R9.reuse, R2, RZ ;  /* 0x0000000209067227 */ /* 0x040fe200078e00ff */
[----:B------:R0:W-:Y:S03]  /*2bc0*/  STL.64 [R10], R44 ;  /* 0x0000002c0a007387 */ /* 0x0001e60000100a00 */
[----:B------:R-:W-:Y:S02]  /*2bd0*/  IMAD.X R7, RZ, RZ, R7, P3 ;  /* 0x000000ffff077224 */ /* 0x000fe400018e0607 */
[----:B------:R-:W-:-:S03]  /*2be0*/  IMAD.HI.U32 R8, R9, R5, RZ ;  /* 0x0000000509087227 */ /* 0x000fc600078e00ff */
[----:B------:R-:W-:Y:S01]  /*2bf0*/  IADD3.X R6, P0, PT, R6, R7, RZ, P0, !PT ;  /* 0x0000000706067210 */ /* 0x000fe2000071e4ff */
[----:B------:R-:W-:-:S04]  /*2c00*/  IMAD R9, R9, R5, RZ ;  /* 0x0000000509097224 */ /* 0x000fc800078e02ff */
[----:B------:R-:W-:Y:S01]  /*2c10*/  IMAD.X R7, RZ, RZ, R8, P0 ;  /* 0x000000ffff077224 */ /* 0x000fe200000e0608 */
[----:B------:R-:W-:Y:S02]  /*2c20*/  ISETP.NE.AND P0, PT, R3, -0xf, PT ;  /* 0xfffffff10300780c */ /* 0x000fe40003f05270 */
[----:B------:R-:W-:-:S05]  /*2c30*/  IADD3.X R6, P1, PT, R9, R6, RZ, P1, !PT ;  /* 0x0000000609067210 */ /* 0x000fca0000f3e4ff */
[----:B------:R-:W-:Y:S02]  /*2c40*/  IMAD.X R7, RZ, RZ, R7, P1 ;  /* 0x000000ffff077224 */ /* 0x000fe400008e0607 */
[----:B0-----:R-:W-:Y:S02]  /*2c50*/  IMAD.MOV.U32 R44, RZ, RZ, R6 ;  /* 0x000000ffff2c7224 */ /* 0x001fe400078e0006 */
[----:B------:R-:W-:Y:S02]  /*2c60*/  IMAD.MOV.U32 R45, RZ, RZ, R7 ;  /* 0x000000ffff2d7224 */ /* 0x000fe400078e0007 */
[----:B------:R-:W-:Y:S05]  /*2c70*/  @P0 BRA `(.L_x_22) ;  /* 0xfffffffc00900947 */ /* 0x000fea000383ffff */
[----:B------:R-:W-:Y:S05]  /*2c80*/  BSYNC.RECONVERGENT B3 ;  /* 0x0000000000037941 */ /* 0x000fea0003800200 */
.L_x_21:
[----:B------:R-:W-:-:S05]  /*2c90*/  LOP3.LUT R2, R41, 0x7ff, RZ, 0xc0, !PT ;  /* 0x000007ff29027812 */ /* 0x000fca00078ec0ff */
[----:B------:R-:W-:-:S05]  /*2ca0*/  VIADD R2, R2, 0xfffffc00 ;  /* 0xfffffc0002027836 */ /* 0x000fca0000000000 */
[----:B------:R-:W-:Y:S02]  /*2cb0*/  SHF.R.U32.HI R0, RZ, 0x6, R2 ;  /* 0x00000006ff007819 */ /* 0x000fe40000011602 */
[----:B------:R-:W-:Y:S02]  /*2cc0*/  ISETP.GE.U32.AND P0, PT, R2, 0x80, PT ;  /* 0x000000800200780c */ /* 0x000fe40003f06070 */
[----:B------:R-:W-:-:S04]  /*2cd0*/  IADD3 R0, PT, PT, -R0, 0x13, RZ ;  /* 0x0000001300007810 */ /* 0x000fc80007ffe1ff */
[----:B------:R-:W-:-:S07]  /*2ce0*/  SEL R4, R0, 0x12, P0 ;  /* 0x0000001200047807 */ /* 0x000fce0000000000 */
.L_x_20:
[----:B------:R-:W-:Y:S05]  /*2cf0*/  BSYNC.RECONVERGENT B2 ;  /* 0x0000000000027941 */ /* 0x000fea0003800200 */
.L_x_19:
[C---:B------:R-:W-:Y:S02]  /*2d00*/  LOP3.LUT R3, R41.reuse, 0x7ff, RZ, 0xc0, !PT ;  /* 0x000007ff29037812 */ /* 0x040fe400078ec0ff */
[----:B------:R-:W-:-:S03]  /*2d10*/  LOP3.LUT P0, R41, R41, 0x3f, RZ, 0xc0, !PT ;  /* 0x0000003f29297812 */ /* 0x000fc6000780c0ff */
[----:B------:R-:W-:-:S05]  /*2d20*/  VIADD R3, R3, 0xfffffc00 ;  /* 0xfffffc0003037836 */ /* 0x000fca0000000000 */
[----:B------:R-:W-:-:S05]  /*2d30*/  SHF.R.U32.HI R3, RZ, 0x6, R3 ;  /* 0x00000006ff037819 */ /* 0x000fca0000011603 */
[----:B------:R-:W-:-:S04]  /*2d40*/  IMAD.IADD R4, R3, 0x1, R4 ;  /* 0x0000000103047824 */ /* 0x000fc800078e0204 */
[----:B------:R-:W-:-:S05]  /*2d50*/  IMAD.U32 R37, R4, 0x8, R1 ;  /* 0x0000000804257824 */ /* 0x000fca00078e0001 */
[----:B------:R0:W-:Y:S04]  /*2d60*/  STL.64 [R37+-0x78], R44 ;  /* 0xffff882c25007387 */ /* 0x0001e80000100a00 */
[----:B------:R-:W2:Y:S04]  /*2d70*/  @P0 LDL.64 R6, [R1+0x8] ;  /* 0x0000080001060983 */ /* 0x000ea80000100a00 */
[----:B------:R-:W3:Y:S04]  /*2d80*/  LDL.64 R2, [R1+0x10] ;  /* 0x0000100001027983 */ /* 0x000ee80000100a00 */
[----:B------:R-:W0:Y:S01]  /*2d90*/  LDL.64 R4, [R1+0x18] ;  /* 0x0000180001047983 */ /* 0x000e220000100a00 */
[----:B------:R-:W-:Y:S01]  /*2da0*/  @P0 LOP3.LUT R0, R41, 0x3f, RZ, 0x3c, !PT ;  /* 0x0000003f29000812 */ /* 0x000fe200078e3cff */
[----:B------:R-:W-:Y:S01]  /*2db0*/  BSSY.RECONVERGENT B2, `(.L_x_23) ;  /* 0x0000034000027945 */ /* 0x000fe20003800200 */
[----:B--2---:R-:W-:-:S02]  /*2dc0*/  @P0 SHF.R.U64 R10, R6, 0x1, R7 ;  /* 0x00000001060a0819 */ /* 0x004fc40000001207 */
[----:B------:R-:W-:Y:S02]  /*2dd0*/  @P0 SHF.R.U32.HI R11, RZ, 0x1, R7 ;  /* 0x00000001ff0b0819 */ /* 0x000fe40000011607 */
[--C-:B---3--:R-:W-:Y:S02]  /*2de0*/  @P0 SHF.R.U32.HI R7, RZ, 0x1, R3.reuse ;  /* 0x00000001ff070819 */ /* 0x108fe40000011603 */
[C---:B------:R-:W-:Y:S02]  /*2df0*/  @P0 SHF.R.U64 R6, R2.reuse, 0x1, R3 ;  /* 0x0000000102060819 */ /* 0x040fe40000001203 */
[-C--:B------:R-:W-:Y:S02]  /*2e00*/  @P0 SHF.L.U32 R9, R2, R41.reuse, RZ ;  /* 0x0000002902090219 */ /* 0x080fe400000006ff */
[----:B------:R-:W-:Y:S02]  /*2e10*/  @P0 SHF.R.U64 R10, R10, R0, R11 ;  /* 0x000000000a0a0219 */ /* 0x000fe4000000120b */
[----:B------:R-:W-:-:S02]  /*2e20*/  @P0 SHF.L.U64.HI R8, R2, R41, R3 ;  /* 0x0000002902080219 */ /* 0x000fc40000010203 */
[-C--:B------:R-:W-:Y:S02]  /*2e30*/  @P0 SHF.R.U32.HI R11, RZ, R0.reuse, R11 ;  /* 0x00000000ff0b0219 */ /* 0x080fe4000001160b */
[----:B0-----:R-:W-:Y:S02]  /*2e40*/  @P0 SHF.L.U32 R37, R4, R41, RZ ;  /* 0x0000002904250219 */ /* 0x001fe400000006ff */
[----:B------:R-:W-:Y:S02]  /*2e50*/  @P0 SHF.R.U64 R6, R6, R0, R7 ;  /* 0x0000000006060219 */ /* 0x000fe40000001207 */
[----:B------:R-:W-:Y:S02]  /*2e60*/  @P0 LOP3.LUT R2, R9, R10, RZ, 0xfc, !PT ;  /* 0x0000000a09020212 */ /* 0x000fe400078efcff */
[----:B------:R-:W-:Y:S02]  /*2e70*/  @P0 LOP3.LUT R3, R8, R11, RZ, 0xfc, !PT ;  /* 0x0000000b08030212 */ /* 0x000fe400078efcff */
[----:B------:R-:W-:-:S02]  /*2e80*/  @P0 SHF.L.U64.HI R41, R4, R41, R5 ;  /* 0x0000002904290219 */ /* 0x000fc40000010205 */
[----:B------:R-:W-:Y:S01]  /*2e90*/  @P0 LOP3.LUT R4, R37, R6, RZ, 0xfc, !PT ;  /* 0x0000000625040212 */ /* 0x000fe200078efcff */
[C---:B------:R-:W-:Y:S01]  /*2ea0*/  IMAD.SHL.U32 R6, R2.reuse, 0x4, RZ ;  /* 0x0000000402067824 */ /* 0x040fe200078e00ff */
[----:B------:R-:W-:Y:S02]  /*2eb0*/  @P0 SHF.R.U32.HI R0, RZ, R0, R7 ;  /* 0x00000000ff000219 */ /* 0x000fe40000011607 */
[----:B------:R-:W-:Y:S02]  /*2ec0*/  SHF.L.U64.HI R2, R2, 0x2, R3 ;  /* 0x0000000202027819 */ /* 0x000fe40000010203 */
[----:B------:R-:W-:Y:S02]  /*2ed0*/  @P0 LOP3.LUT R5, R41, R0, RZ, 0xfc, !PT ;  /* 0x0000000029050212 */ /* 0x000fe400078efcff */
[----:B------:R-:W-:Y:S02]  /*2ee0*/  SHF.L.W.U32.HI R3, R3, 0x2, R4 ;  /* 0x0000000203037819 */ /* 0x000fe40000010e04 */
[----:B------:R-:W-:-:S02]  /*2ef0*/  IADD3 RZ, P0, PT, RZ, -R6, RZ ;  /* 0x80000006ffff7210 */ /* 0x000fc40007f1e0ff */
[----:B------:R-:W-:Y:S02]  /*2f00*/  LOP3.LUT R7, RZ, R2, RZ, 0x33, !PT ;  /* 0x00000002ff077212 */ /* 0x000fe400078e33ff */
[----:B------:R-:W-:Y:S02]  /*2f10*/  SHF.L.W.U32.HI R4, R4, 0x2, R5 ;  /* 0x0000000204047819 */ /* 0x000fe40000010e05 */
[----:B------:R-:W-:Y:S02]  /*2f20*/  LOP3.LUT R8, RZ, R3, RZ, 0x33, !PT ;  /* 0x00000003ff087212 */ /* 0x000fe400078e33ff */
[----:B------:R-:W-:Y:S02]  /*2f30*/  IADD3.X R7, P0, PT, RZ, R7, RZ, P0, !PT ;  /* 0x00000007ff077210 */ /* 0x000fe4000071e4ff */
[----:B------:R-:W-:Y:S02]  /*2f40*/  LOP3.LUT R9, RZ, R4, RZ, 0x33, !PT ;  /* 0x00000004ff097212 */ /* 0x000fe400078e33ff */
[----:B------:R-:W-:-:S02]  /*2f50*/  IADD3.X R8, P1, PT, RZ, R8, RZ, P0, !PT ;  /* 0x00000008ff087210 */ /* 0x000fc4000073e4ff */
[----:B------:R-:W-:-:S03]  /*2f60*/  ISETP.GT.U32.AND P3, PT, R3, -0x1, PT ;  /* 0xffffffff0300780c */ /* 0x000fc60003f64070 */
[----:B------:R-:W-:Y:S01]  /*2f70*/  IMAD.X R9, RZ, RZ, R9, P1 ;  /* 0x000000ffff097224 */ /* 0x000fe200008e0609 */
[----:B------:R-:W-:-:S04]  /*2f80*/  ISETP.GT.AND.EX P0, PT, R4, -0x1, PT, P3 ;  /* 0xffffffff0400780c */ /* 0x000fc80003f04330 */
[----:B------:R-:W-:Y:S02]  /*2f90*/  SEL R0, R4, R9, P0 ;  /* 0x0000000904007207 */ /* 0x000fe40000000000 */
[----:B------:R-:W-:Y:S02]  /*2fa0*/  SEL R3, R3, R8, P0 ;  /* 0x0000000803037207 */ /* 0x000fe40000000000 */
[----:B------:R-:W-:Y:S02]  /*2fb0*/  ISETP.NE.U32.AND P1, PT, R0, RZ, PT ;  /* 0x000000ff0000720c */ /* 0x000fe40003f25070 */
[----:B------:R-:W-:Y:S02]  /*2fc0*/  SEL R7, R2, R7, P0 ;  /* 0x0000000702077207 */ /* 0x000fe40000000000 */
[----:B------:R-:W-:Y:S01]  /*2fd0*/  SEL R10, R3, R0, !P1 ;  /* 0x00000000030a7207 */ /* 0x000fe20004800000 */
[----:B------:R-:W-:-:S03]  /*2fe0*/  @!P0 IMAD.MOV R6, RZ, RZ, -R6 ;  /* 0x000000ffff068224 */ /* 0x000fc600078e0a06 */
[----:B------:R-:W0:Y:S02]  /*2ff0*/  FLO.U32 R8, R10 ;  /* 0x0000000a00087300 */ /* 0x000e2400000e0000 */
[C---:B0-----:R-:W-:Y:S02]  /*3000*/  IADD3 R9, PT, PT, -R8.reuse, 0x1f, RZ ;  /* 0x0000001f08097810 */ /* 0x041fe40007ffe1ff */
[----:B------:R-:W-:-:S03]  /*3010*/  IADD3 R8, PT, PT, -R8, 0x3f, RZ ;  /* 0x0000003f08087810 */ /* 0x000fc60007ffe1ff */
[----:B------:R-:W-:-:S05]  /*3020*/  @P1 IMAD.MOV R8, RZ, RZ, R9 ;  /* 0x000000ffff081224 */ /* 0x000fca00078e0209 */
[----:B------:R-:W-:-:S13]  /*3030*/  ISETP.NE.AND P1, PT, R8, RZ, PT ;  /* 0x000000ff0800720c */ /* 0x000fda0003f25270 */
[----:B------:R-:W-:Y:S05]  /*3040*/  @!P1 BRA `(.L_x_24) ;  /* 0x0000000000289947 */ /* 0x000fea0003800000 */
[----:B------:R-:W-:Y:S02]  /*3050*/  LOP3.LUT R2, R8, 0x3f, RZ, 0xc0, !PT ;  /* 0x0000003f08027812 */ /* 0x000fe400078ec0ff */
[--C-:B------:R-:W-:Y:S02]  /*3060*/  SHF.R.U64 R6, R6, 0x1, R7.reuse ;  /* 0x0000000106067819 */ /* 0x100fe40000001207 */
[CC--:B------:R-:W-:Y:S02]  /*3070*/  SHF.L.U64.HI R0, R3.reuse, R2.reuse, R0 ;  /* 0x0000000203007219 */ /* 0x0c0fe40000010200 */
[----:B------:R-:W-:Y:S02]  /*3080*/  SHF.L.U32 R3, R3, R2, RZ ;  /* 0x0000000203037219 */ /* 0x000fe400000006ff */
[----:B------:R-:W-:Y:S02]  /*3090*/  SHF.R.U32.HI R7, RZ, 0x1, R7 ;  /* 0x00000001ff077819 */ /* 0x000fe40000011607 */
[----:B------:R-:W-:-:S04]  /*30a0*/  LOP3.LUT R2, R8, 0x3f, RZ, 0xc, !PT ;  /* 0x0000003f08027812 */ /* 0x000fc800078e0cff */
[-CC-:B------:R-:W-:Y:S02]  /*30b0*/  SHF.R.U64 R6, R6, R2.reuse, R7.reuse ;  /* 0x0000000206067219 */ /* 0x180fe40000001207 */
[----:B------:R-:W-:Y:S02]  /*30c0*/  SHF.R.U32.HI R7, RZ, R2, R7 ;  /* 0x00000002ff077219 */ /* 0x000fe40000011607 */
[----:B------:R-:W-:Y:S02]  /*30d0*/  LOP3.LUT R3, R3, R6, RZ, 0xfc, !PT ;  /* 0x0000000603037212 */ /* 0x000fe400078efcff */
[----:B------:R-:W-:-:S07]  /*30e0*/  LOP3.LUT R0, R0, R7, RZ, 0xfc, !PT ;  /* 0x0000000700007212 */ /* 0x000fce00078efcff */
.L_x_24:
[----:B------:R-:W-:Y:S05]  /*30f0*/  BSYNC.RECONVERGENT B2 ;  /* 0x0000000000027941 */ /* 0x000fea0003800200 */
.L_x_23:
[----:B------:R-:W-:Y:S01]  /*3100*/  IMAD.WIDE.U32 R6, R3, 0x2168c235, RZ ;  /* 0x2168c23503067825 */ /* 0x000fe200078e00ff */
[----:B------:R-:W-:-:S03]  /*3110*/  SHF.R.U32.HI R5, RZ, 0x1e, R5 ;  /* 0x0000001eff057819 */ /* 0x000fc60000011605 */
[----:B------:R-:W-:Y:S01]  /*3120*/  IMAD.MOV.U32 R10, RZ, RZ, R7 ;  /* 0x000000ffff0a7224 */ /* 0x000fe200078e0007 */
[----:B------:R-:W-:Y:S01]  /*3130*/  IADD3 RZ, P1, PT, R6, R6, RZ ;  /* 0x0000000606ff7210 */ /* 0x000fe20007f3e0ff */
[----:B------:R-:W-:Y:S01]  /*3140*/  IMAD.MOV.U32 R11, RZ, RZ, RZ ;  /* 0x000000ffff0b7224 */ /* 0x000fe200078e00ff */
[----:B------:R-:W-:Y:S01]  /*3150*/  LEA.HI R4, R4, R5, RZ, 0x1 ;  /* 0x0000000504047211 */ /* 0x000fe200078f08ff */
[----:B------:R-:W-:-:S04]  /*3160*/  IMAD.HI.U32 R2, R0, -0x36f0255e, RZ ;  /* 0xc90fdaa200027827 */ /* 0x000fc800078e00ff */
[----:B------:R-:W-:-:S04]  /*3170*/  IMAD.WIDE.U32 R10, R3, -0x36f0255e, R10 ;  /* 0xc90fdaa2030a7825 */ /* 0x000fc800078e000a */
[C---:B------:R-:W-:Y:S02]  /*3180*/  IMAD R7, R0.reuse, -0x36f0255e, RZ ;  /* 0xc90fdaa200077824 */ /* 0x040fe400078e02ff */
[----:B------:R-:W-:-:S04]  /*3190*/  IMAD.WIDE.U32 R10, P3, R0, 0x2168c235, R10 ;  /* 0x2168c235000a7825 */ /* 0x000fc8000786000a */
[----:B------:R-:W-:Y:S01]  /*31a0*/  IMAD.X R2, RZ, RZ, R2, P3 ;  /* 0x000000ffff027224 */ /* 0x000fe200018e0602 */
[----:B------:R-:W-:Y:S02]  /*31b0*/  IADD3 R7, P3, PT, R7, R11, RZ ;  /* 0x0000000b07077210 */ /* 0x000fe40007f7e0ff */
[----:B------:R-:W-:Y:S02]  /*31c0*/  IADD3.X RZ, P1, PT, R10, R10, RZ, P1, !PT ;  /* 0x0000000a0aff7210 */ /* 0x000fe40000f3e4ff */
[C---:B------:R-:W-:Y:S01]  /*31d0*/  ISETP.GT.U32.AND P4, PT, R7.reuse, RZ, PT ;  /* 0x000000ff0700720c */ /* 0x040fe20003f84070 */
[----:B------:R-:W-:Y:S01]  /*31e0*/  IMAD.X R3, RZ, RZ, R2, P3 ;  /* 0x000000ffff037224 */ /* 0x000fe200018e0602 */
[----:B------:R-:W-:-:S04]  /*31f0*/  IADD3.X R2, P3, PT, R7, R7, RZ, P1, !PT ;  /* 0x0000000707027210 */ /* 0x000fc80000f7e4ff */
[C---:B------:R-:W-:Y:S01]  /*3200*/  ISETP.GT.AND.EX P1, PT, R3.reuse, RZ, PT, P4 ;  /* 0x000000ff0300720c */ /* 0x040fe20003f24340 */
[----:B------:R-:W-:-:S03]  /*3210*/  IMAD.X R0, R3, 0x1, R3, P3 ;  /* 0x0000000103007824 */ /* 0x000fc600018e0603 */
[----:B------:R-:W-:Y:S02]  /*3220*/  SEL R2, R2, R7, P1 ;  /* 0x0000000702027207 */ /* 0x000fe40000800000 */
[----:B------:R-:W-:Y:S02]  /*3230*/  SEL R0, R0, R3, P1 ;  /* 0x0000000300007207 */ /* 0x000fe40000800000 */
[----:B------:R-:W-:-:S05]  /*3240*/  IADD3 R3, P3, PT, R2, 0x1, RZ ;  /* 0x0000000102037810 */ /* 0x000fca0007f7e0ff */
[----:B------:R-:W-:-:S05]  /*3250*/  IMAD.X R0, RZ, RZ, R0, P3 ;  /* 0x000000ffff007224 */ /* 0x000fca00018e0600 */
[----:B------:R-:W-:-:S04]  /*3260*/  SHF.R.U64 R3, R3, 0xa, R0 ;  /* 0x0000000a03037819 */ /* 0x000fc80000001200 */
[----:B------:R-:W-:Y:S02]  /*3270*/  IADD3 R7, P3, PT, R3, 0x1, RZ ;  /* 0x0000000103077810 */ /* 0x000fe40007f7e0ff */
[----:B------:R-:W-:Y:S02]  /*3280*/  SEL R3, RZ, 0xffffffff, !P1 ;  /* 0xffffffffff037807 */ /* 0x000fe40004800000 */
[----:B------:R-:W-:Y:S02]  /*3290*/  LEA.HI.X R0, R0, RZ, RZ, 0x16, P3 ;  /* 0x000000ff00007211 */ /* 0x000fe400018fb4ff */
[----:B------:R-:W-:Y:S01]  /*32a0*/  LOP3.LUT P1, R2, R39, 0x80000000, RZ, 0xc0, !PT ;  /* 0x8000000027027812 */ /* 0x000fe2000782c0ff */
[----:B------:R-:W-:Y:S01]  /*32b0*/  IMAD.IADD R3, R3, 0x1, -R8 ;  /* 0x0000000103037824 */ /* 0x000fe200078e0a08 */
[--C-:B------:R-:W-:Y:S02]  /*32c0*/  SHF.R.U64 R7, R7, 0x1, R0.reuse ;  /* 0x0000000107077819 */ /* 0x100fe40000001200 */
[----:B------:R-:W-:Y:S01]  /*32d0*/  SHF.R.U32.HI R6, RZ, 0x1, R0 ;  /* 0x00000001ff067819 */ /* 0x000fe20000011600 */
[----:B------:R-:W-:Y:S01]  /*32e0*/  IMAD.SHL.U32 R3, R3, 0x100000, RZ ;  /* 0x0010000003037824 */ /* 0x000fe200078e00ff */
[----:B------:R-:W-:-:S02]  /*32f0*/  IADD3 R0, P3, P4, RZ, RZ, R7 ;  /* 0x000000ffff007210 */ /* 0x000fc40007c7e007 */
[----:B------:R-:W-:Y:S02]  /*3300*/  @!P0 LOP3.LUT R2, R2, 0x80000000, RZ, 0x3c, !PT ;  /* 0x8000000002028812 */ /* 0x000fe400078e3cff */
[----:B------:R-:W-:-:S03]  /*3310*/  IADD3.X R3, PT, PT, R3, 0x3fe00000, R6, P3, P4 ;  /* 0x3fe0000003037810 */ /* 0x000fc60001fe8406 */
[----:B------:R-:W-:Y:S01]  /*3320*/  @P1 IMAD.MOV R4, RZ, RZ, -R4 ;  /* 0x000000ffff041224 */ /* 0x000fe200078e0a04 */
[----:B------:R-:W-:-:S07]  /*3330*/  LOP3.LUT R39, R3, R2, RZ, 0xfc, !PT ;  /* 0x0000000203277212 */ /* 0x000fce00078efcff */
.L_x_18:
[----:B------:R-:W-:Y:S02]  /*3340*/  IMAD.MOV.U32 R3, RZ, RZ, R39 ;  /* 0x000000ffff037224 */ /* 0x000fe400078e0027 */
[----:B------:R-:W-:Y:S02]  /*3350*/  IMAD.MOV.U32 R39, RZ, RZ, 0x0 ;  /* 0x00000000ff277424 */ /* 0x000fe400078e00ff */
[----:B------:R-:W-:Y:S02]  /*3360*/  IMAD.MOV.U32 R2, RZ, RZ, R0 ;  /* 0x000000ffff027224 */ /* 0x000fe400078e0000 */
[----:B------:R-:W-:Y:S05]  /*3370*/  RET.REL.NODEC R38 `(_Z15evaluate_kernelPPKdPdPS2_i) ;  /* 0xffffffcc26207950 */ /* 0x000fea0003c3ffff */
.L_x_25:
[----:B------:R-:W-:-:S00]  /*3380*/  BRA `(.L_x_25) ;  /* 0xfffffffc00fc7947 */ /* 0x000fc0000383ffff */
[----:B------:R-:W-:-:S00]  /*3390*/  NOP ;  /* 0x0000000000007918 */ /* 0x000fc00000000000 */
        /* <DEDUP_REMOVED lines=14> */
.L_x_26:


//--------------------- .nv.global.init           --------------------------
	.section	.nv.global.init,"aw",@progbits
	.align	16
.nv.global.init:
	.type		__cudart_sin_cos_coeffs,@object
	.size		__cudart_sin_cos_coeffs,(__cudart_i2opi_d - __cudart_sin_cos_coeffs)
__cudart_sin_cos_coeffs:
        /*0000*/ 	.byte	0x46, 0xd2, 0xb0, 0x2c, 0xf1, 0xe5, 0x5a, 0xbe, 0x92, 0xe3, 0xac, 0x69, 0xe3, 0x1d, 0xc7, 0x3e
        /*0010*/ 	.byte	0xa1, 0x62, 0xdb, 0x19, 0xa0, 0x01, 0x2a, 0xbf, 0x18, 0x08, 0x11, 0x11, 0x11, 0x11, 0x81, 0x3f
        /*0020*/ 	.byte	0x54, 0x55, 0x55, 0x55, 0x55, 0x55, 0xc5, 0xbf, 0x00, 0x00, 0x00, 0x00, 0x00, 0x00, 0x00, 0x00
        /*0030*/ 	.byte	0x00, 0x00, 0x00, 0x00, 0x00, 0x00, 0x00, 0x00, 0x64, 0x81, 0xfd, 0x20, 0x83, 0xff, 0xa8, 0xbd
        /*0040*/ 	.byte	0x28, 0x85, 0xef, 0xc1, 0xa7, 0xee, 0x21, 0x3e, 0xd9, 0xe6, 0x06, 0x8e, 0x4f, 0x7e, 0x92, 0xbe
        /*0050*/ 	.byte	0xe9, 0xbc, 0xdd, 0x19, 0xa0, 0x01, 0xfa, 0x3e, 0x47, 0x5d, 0xc1, 0x16, 0x6c, 0xc1, 0x56, 0xbf
        /*0060*/ 	.byte	0x51, 0x55, 0x55, 0x55, 0x55, 0x55, 0xa5, 0x3f, 0x00, 0x00, 0x00, 0x00, 0x00, 0x00, 0xe0, 0xbf
        /*0070*/ 	.byte	0x00, 0x00, 0x00, 0x00, 0x00, 0x00, 0xf0, 0x3f, 0x00, 0x00, 0x00, 0x00, 0x00, 0x00, 0x00, 0x00
	.type		__cudart_i2opi_d,@object
	.size		__cudart_i2opi_d,(.L_3 - __cudart_i2opi_d)
__cudart_i2opi_d:
        /* <DEDUP_REMOVED lines=9> */
.L_3:


//--------------------- .nv.shared.reserved.0     --------------------------
	.section	.nv.shared.reserved.0,"aw",@nobits
	.weak		__nv_reservedSMEM_offset_0_alias
	.size		__nv_reservedSMEM_offset_0_alias, 0, 64
	.other		__nv_reservedSMEM_offset_0_alias,@"STO_CUDA_RESERVED_SHARED STV_DEFAULT"
__nv_reservedSMEM_offset_0_alias:
	.zero		0
	.zero		64


//--------------------- .nv.constant0._Z15evaluate_kernelPPKdPdPS2_i --------------------------
	.section	.nv.constant0._Z15evaluate_kernelPPKdPdPS2_i,"a",@progbits
	.sectionflags	@""
	.align	4
.nv.constant0._Z15evaluate_kernelPPKdPdPS2_i:
	.zero		924


//--------------------- SYMBOLS --------------------------

	.type		.nv.reservedSmem.offset0,@object
	.size		.nv.reservedSmem.offset0,0x4
